def gluon_wgmma(
    a_ptr,
    b_ptr,
    c_ptr,
    M,
    N,
    K,
    stride_am,
    stride_bk,
    stride_cm,
    BLOCK_M: gl.constexpr,
    BLOCK_N: gl.constexpr,
    BLOCK_K: gl.constexpr,
    DTYPE: gl.constexpr,
    A_LAYOUT: gl.constexpr,
    B_LAYOUT: gl.constexpr,
    C_LAYOUT: gl.constexpr,
    B_SHAPE: gl.constexpr,
    TRANS_B: gl.constexpr,
    NUM_BUFFERS: gl.constexpr,
    NUM_WARPS: gl.constexpr,
):
    a_desc = tma.make_tensor_descriptor(
        a_ptr, [M, K], [stride_am, 1], [BLOCK_M, BLOCK_K], A_LAYOUT
    )
    b_desc = tma.make_tensor_descriptor(
        b_ptr,
        [N, K] if TRANS_B else [K, N],
        [stride_bk, 1],
        B_SHAPE,
        B_LAYOUT,
    )
    c_desc = tma.make_tensor_descriptor(
        c_ptr, [M, N], [stride_cm, 1], [BLOCK_M, BLOCK_N], C_LAYOUT
    )

    a_bufs = gl.allocate_shared_memory(
        DTYPE, [NUM_BUFFERS, BLOCK_M, BLOCK_K], A_LAYOUT
    )
    b_bufs = gl.allocate_shared_memory(DTYPE, [NUM_BUFFERS] + B_SHAPE, B_LAYOUT)

    pid_m = gl.program_id(0)
    pid_n = gl.program_id(1)
    off_m = pid_m * BLOCK_M
    off_n = pid_n * BLOCK_N

    mma_layout: gl.constexpr = pick_wgmma_layout(DTYPE, BLOCK_M, BLOCK_N, NUM_WARPS)
    acc = warpgroup_mma_init(
        gl.zeros((BLOCK_M, BLOCK_N), dtype=gl.float32, layout=mma_layout)
    )

    bars = gl.allocate_shared_memory(
        gl.int64, [NUM_BUFFERS, 1], mbarrier.MBarrierLayout()
    )
    for i in gl.static_range(NUM_BUFFERS):
        mbarrier.init(bars.index(i), count=1)
    idx = 0
    phase = 0

    for k in range(0, K, BLOCK_K):
        a = a_bufs.index(idx)
        b = b_bufs.index(idx)
        bar = bars.index(idx)
        mbarrier.expect(bar, a_desc.block_type.nbytes + b_desc.block_type.nbytes)
        tma.async_copy_global_to_shared(a_desc, [off_m, k], bar, a)
        tma.async_copy_global_to_shared(
            b_desc, [off_n, k] if TRANS_B else [k, off_n], bar, b
        )
        mbarrier.wait(bar, phase=phase)

        if TRANS_B:
            b = b.permute((1, 0))
        acc = warpgroup_mma_wait(num_outstanding=0, deps=(acc,))
        acc = warpgroup_mma(a, b, acc, is_async=True)

        idx += 1
        if idx == NUM_BUFFERS:
            idx = 0
            phase ^= 1

    acc = warpgroup_mma_wait(num_outstanding=0, deps=(acc,))
    for i in gl.static_range(NUM_BUFFERS):
        mbarrier.invalidate(bars.index(i))

    c_smem = gl.allocate_shared_memory(DTYPE, [BLOCK_M, BLOCK_N], C_LAYOUT)
    c_smem.store(acc.to(DTYPE))
    fence_async_shared()
    tma.async_copy_shared_to_global(c_desc, [off_m, off_n], c_smem)
    tma.store_wait(pendings=0)

# config = {"BLOCK_K": 64, "BLOCK_M": 256, "BLOCK_N": 256, "arch": "sm_90", "dtype": "bf16", "num_buffers": 1, "num_warps": 8, "trans_b": 0}
# arch = sm_90


// ===== COMPILED SASS (sm_90a) =====

	.target	sm_90a

	.elftype	@"ET_EXEC"


//--------------------- .note.nv.tkinfo           --------------------------
	.section	.note.nv.tkinfo,"",@"SHT_NOTE"
	.sectionflags	@"SHF_NOTE_NV_TKINFO"
	.tkinfo
        /*0018*/ 	.word	0x00000002
        /*0030*/ 	.string	""
        /*0030*/ 	.string	"ptxas"
        /*0030*/ 	.string	"Cuda compilation tools, release 13.0, V13.0.88"
        /*0030*/ 	.string	"Build cuda_13.0.r13.0/compiler.36424714_0"
        /*0030*/ 	.string	"-v  -suppress-debug-info  -lineinfo  -arch sm_90a "



//--------------------- .note.nv.cuinfo           --------------------------
	.section	.note.nv.cuinfo,"",@"SHT_NOTE"
	.sectionflags	@"SHF_NOTE_NV_CUINFO"
        /*0018*/ 	.short	0x0002
        /*001a*/ 	.short	0x005a
        /*001c*/ 	.short	0x0082
	.zero		2


//--------------------- .nv.info                  --------------------------
	.section	.nv.info,"",@"SHT_CUDA_INFO"
	.align	4


	//----- nvinfo : EIATTR_REGCOUNT
	.align		4
        /*0000*/ 	.byte	0x04, 0x2f
        /*0002*/ 	.short	(.L_1 - .L_0)
	.align		4
.L_0:
        /*0004*/ 	.word	index@(gluon_wgmma)
        /*0008*/ 	.word	0x000000ff


	//----- nvinfo : EIATTR_FRAME_SIZE
	.align		4
.L_1:
        /*000c*/ 	.byte	0x04, 0x11
        /*000e*/ 	.short	(.L_3 - .L_2)
	.align		4
.L_2:
        /*0010*/ 	.word	index@(gluon_wgmma)
        /*0014*/ 	.word	0x00000270


	//----- nvinfo : EIATTR_MIN_STACK_SIZE
	.align		4
.L_3:
        /*0018*/ 	.byte	0x04, 0x12
        /*001a*/ 	.short	(.L_5 - .L_4)
	.align		4
.L_4:
        /*001c*/ 	.word	index@(gluon_wgmma)
        /*0020*/ 	.word	0x00000270
.L_5:


//--------------------- .nv.compat                --------------------------
	.section	.nv.compat,"",@"SHT_CUDA_COMPAT_INFO"
	.align	4
        /*0000*/ 	.byte	0x02, 0x09, 0x01, 0x00, 0x02, 0x02, 0x04, 0x00, 0x02, 0x05, 0x05, 0x00, 0x03, 0x07, 0x01, 0x01
        /*0010*/ 	.byte	0x02, 0x03, 0x03, 0x00, 0x02, 0x06, 0x01, 0x00, 0x04, 0x0b, 0x08, 0x00, 0x00, 0x00, 0x00, 0x00
        /*0020*/ 	.byte	0x00, 0x00, 0x00, 0x00


//--------------------- .nv.info.gluon_wgmma      --------------------------
	.section	.nv.info.gluon_wgmma,"",@"SHT_CUDA_INFO"
	.sectionflags	@""
	.align	4


	//----- nvinfo : EIATTR_CUDA_API_VERSION
	.align		4
        /*0000*/ 	.byte	0x04, 0x37
        /*0002*/ 	.short	(.L_7 - .L_6)
.L_6:
        /*0004*/ 	.word	0x00000082


	//----- nvinfo : EIATTR_KPARAM_INFO
	.align		4
.L_7:
        /*0008*/ 	.byte	0x04, 0x17
        /*000a*/ 	.short	(.L_9 - .L_8)
.L_8:
        /*000c*/ 	.word	0x00000000
        /*0010*/ 	.short	0x000a
        /*0012*/ 	.short	0x0048
        /*0014*/ 	.byte	0x00, 0xf4, 0x21, 0x00


	//----- nvinfo : EIATTR_KPARAM_INFO
	.align		4
.L_9:
        /*0018*/ 	.byte	0x04, 0x17
        /*001a*/ 	.short	(.L_11 - .L_10)
.L_10:
        /*001c*/ 	.word	0x00000000
        /*0020*/ 	.short	0x0009
        /*0022*/ 	.short	0x0040
        /*0024*/ 	.byte	0x00, 0xf4, 0x21, 0x00


	//----- nvinfo : EIATTR_KPARAM_INFO
	.align		4
.L_11:
        /*0028*/ 	.byte	0x04, 0x17
        /*002a*/ 	.short	(.L_13 - .L_12)
.L_12:
        /*002c*/ 	.word	0x00000000
        /*0030*/ 	.short	0x0008
        /*0032*/ 	.short	0x0038
        /*0034*/ 	.byte	0x00, 0xf0, 0x21, 0x00


	//----- nvinfo : EIATTR_KPARAM_INFO
	.align		4
.L_13:
        /*0038*/ 	.byte	0x04, 0x17
        /*003a*/ 	.short	(.L_15 - .L_14)
.L_14:
        /*003c*/ 	.word	0x00000000
        /*0040*/ 	.short	0x0007
        /*0042*/ 	.short	0x0030
        /*0044*/ 	.byte	0x00, 0xf0, 0x21, 0x00


	//----- nvinfo : EIATTR_KPARAM_INFO
	.align		4
.L_15:
        /*0048*/ 	.byte	0x04, 0x17
        /*004a*/ 	.short	(.L_17 - .L_16)
.L_16:
        /*004c*/ 	.word	0x00000000
        /*0050*/ 	.short	0x0006
        /*0052*/ 	.short	0x0028
        /*0054*/ 	.byte	0x00, 0xf0, 0x21, 0x00


	//----- nvinfo : EIATTR_KPARAM_INFO
	.align		4
.L_17:
        /*0058*/ 	.byte	0x04, 0x17
        /*005a*/ 	.short	(.L_19 - .L_18)
.L_18:
        /*005c*/ 	.word	0x00000000
        /*0060*/ 	.short	0x0005
        /*0062*/ 	.short	0x0020
        /*0064*/ 	.byte	0x00, 0xf0, 0x11, 0x00


	//----- nvinfo : EIATTR_KPARAM_INFO
	.align		4
.L_19:
        /*0068*/ 	.byte	0x04, 0x17
        /*006a*/ 	.short	(.L_21 - .L_20)
.L_20:
        /*006c*/ 	.word	0x00000000
        /*0070*/ 	.short	0x0004
        /*0072*/ 	.short	0x001c
        /*0074*/ 	.byte	0x00, 0xf0, 0x11, 0x00


	//----- nvinfo : EIATTR_KPARAM_INFO
	.align		4
.L_21:
        /*0078*/ 	.byte	0x04, 0x17
        /*007a*/ 	.short	(.L_23 - .L_22)
.L_22:
        /*007c*/ 	.word	0x00000000
        /*0080*/ 	.short	0x0003
        /*0082*/ 	.short	0x0018
        /*0084*/ 	.byte	0x00, 0xf0, 0x11, 0x00


	//----- nvinfo : EIATTR_KPARAM_INFO
	.align		4
.L_23:
        /*0088*/ 	.byte	0x04, 0x17
        /*008a*/ 	.short	(.L_25 - .L_24)
.L_24:
        /*008c*/ 	.word	0x00000000
        /*0090*/ 	.short	0x0002
        /*0092*/ 	.short	0x0010
        /*0094*/ 	.byte	0x00, 0xf4, 0x21, 0x00


	//----- nvinfo : EIATTR_KPARAM_INFO
	.align		4
.L_25:
        /*0098*/ 	.byte	0x04, 0x17
        /*009a*/ 	.short	(.L_27 - .L_26)
.L_26:
        /*009c*/ 	.word	0x00000000
        /*00a0*/ 	.short	0x0001
        /*00a2*/ 	.short	0x0008
        /*00a4*/ 	.byte	0x00, 0xf4, 0x21, 0x00


	//----- nvinfo : EIATTR_KPARAM_INFO
	.align		4
.L_27:
        /*00a8*/ 	.byte	0x04, 0x17
        /*00aa*/ 	.short	(.L_29 - .L_28)
.L_28:
        /*00ac*/ 	.word	0x00000000
        /*00b0*/ 	.short	0x0000
        /*00b2*/ 	.short	0x0000
        /*00b4*/ 	.byte	0x00, 0xf4, 0x21, 0x00


	//----- nvinfo : EIATTR_SPARSE_MMA_MASK
	.align		4
.L_29:
        /*00b8*/ 	.byte	0x03, 0x50
        /*00ba*/ 	.short	0x0000


	//----- nvinfo : EIATTR_MAXREG_COUNT
	.align		4
        /*00bc*/ 	.byte	0x03, 0x1b
        /*00be*/ 	.short	0x00ff


	//----- nvinfo : EIATTR_NUM_BARRIERS
	.align		4
        /*00c0*/ 	.byte	0x02, 0x4c
        /*00c2*/ 	.byte	0x01
	.zero		1


	//----- nvinfo : EIATTR_ANNOTATIONS
	.align		4
        /*00c4*/ 	.byte	0x04, 0x55
        /*00c6*/ 	.short	(.L_31 - .L_30)


	//   ....[0]....
.L_30:
        /*00c8*/ 	.word	0x00000001
        /*00cc*/ 	.byte	0x50, 0x11, 0x00, 0x00, 0x01, 0x00, 0x00, 0x00, 0xa0, 0x12, 0x00, 0x00, 0x01, 0x00, 0x00, 0x00
        /* <DEDUP_REMOVED lines=272> */
        /*11dc*/ 	.byte	0xf0, 0x43, 0x00, 0x00, 0x01, 0x00, 0x00, 0x00, 0x00, 0x44, 0x00, 0x00


	//----- nvinfo : EIATTR_MERCURY_ISA_VERSION
	.align		4
.L_31:
        /*11e8*/ 	.byte	0x03, 0x5f
        /*11ea*/ 	.short	0x0101


	//----- nvinfo : EIATTR_INT_WARP_WIDE_INSTR_OFFSETS
	.align		4
        /*11ec*/ 	.byte	0x04, 0x31
        /*11ee*/ 	.short	(.L_33 - .L_32)


	//   ....[0]....
.L_32:
        /*11f0*/ 	.word	0x000012d0


	//   ....[1]....
        /*11f4*/ 	.word	0x00001370


	//   ....[2]....
        /*11f8*/ 	.word	0x00002cc0


	//   ....[3]....
        /*11fc*/ 	.word	0x00002cd0


	//   ....[4]....
        /*1200*/ 	.word	0x00002ce0


	//   ....[5]....
        /*1204*/ 	.word	0x00002cf0


	//   ....[6]....
        /*1208*/ 	.word	0x00004660


	//   ....[7]....
        /*120c*/ 	.word	0x00004680


	//----- nvinfo : EIATTR_COOP_GROUP_MASK_REGIDS
	.align		4
.L_33:
        /*1210*/ 	.byte	0x04, 0x29
        /*1212*/ 	.short	(.L_35 - .L_34)


	//   ....[0]....
.L_34:
        /*1214*/ 	.word	0xffffffff


	//   ....[1]....
        /*1218*/ 	.word	0xffffffff


	//   ....[2]....
        /*121c*/ 	.word	0xffffffff


	//----- nvinfo : EIATTR_COOP_GROUP_INSTR_OFFSETS
	.align		4
.L_35:
        /*1220*/ 	.byte	0x04, 0x28
        /*1222*/ 	.short	(.L_37 - .L_36)


	//   ....[0]....
.L_36:
        /*1224*/ 	.word	0x00000160


	//   ....[1]....
        /*1228*/ 	.word	0x00000730


	//   ....[2]....
        /*122c*/ 	.word	0x00000ce0


	//----- nvinfo : EIATTR_MBARRIER_INSTR_OFFSETS
	.align		4
.L_37:
        /*1230*/ 	.byte	0x04, 0x39
        /*1232*/ 	.short	(.L_39 - .L_38)


	//   ....[0]....
.L_38:
        /*1234*/ 	.word	0x00001f30
        /*1238*/ 	.word	0x000000ff
        /*123c*/ 	.word	0x00010000
        /*1240*/ 	.short	0x0100
        /*1242*/ 	.byte	0x08
	.zero		1


	//   ....[1]....
        /*1244*/ 	.word	0x00002e00
        /*1248*/ 	.word	0x000000ff
        /*124c*/ 	.word	0x00010000
        /*1250*/ 	.short	0x010a
        /*1252*/ 	.byte	0x08
	.zero		1


	//   ....[2]....
        /*1254*/ 	.word	0x00003b90
        /*1258*/ 	.word	0x000000ff
        /*125c*/ 	.word	0x00010000
        /*1260*/ 	.short	0x0108
        /*1262*/ 	.byte	0x08
	.zero		1


	//   ....[3]....
        /*1264*/ 	.word	0x00005000
        /*1268*/ 	.word	0x000000ff
        /*126c*/ 	.word	0x00010000
        /*1270*/ 	.short	0x010a
        /*1272*/ 	.byte	0x08
	.zero		1


	//----- nvinfo : EIATTR_NUM_MBARRIERS
	.align		4
.L_39:
        /*1274*/ 	.byte	0x03, 0x38
        /*1276*/ 	.short	0x0001


	//----- nvinfo : EIATTR_EXIT_INSTR_OFFSETS
	.align		4
        /*1278*/ 	.byte	0x04, 0x1c
        /*127a*/ 	.short	(.L_41 - .L_40)


	//   ....[0]....
.L_40:
        /*127c*/ 	.word	0x00004ff0


	//----- nvinfo : EIATTR_REQNTID
	.align		4
.L_41:
        /*1280*/ 	.byte	0x04, 0x10
        /*1282*/ 	.short	(.L_43 - .L_42)
.L_42:
        /*1284*/ 	.word	0x00000100
        /*1288*/ 	.word	0x00000001
        /*128c*/ 	.word	0x00000001


	//----- nvinfo : EIATTR_CRS_STACK_SIZE
	.align		4
.L_43:
        /*1290*/ 	.byte	0x04, 0x1e
        /*1292*/ 	.short	(.L_45 - .L_44)
.L_44:
        /*1294*/ 	.word	0x00000000


	//----- nvinfo : EIATTR_CBANK_PARAM_SIZE
	.align		4
.L_45:
        /*1298*/ 	.byte	0x03, 0x19
        /*129a*/ 	.short	0x0050


	//----- nvinfo : EIATTR_PARAM_CBANK
	.align		4
        /*129c*/ 	.byte	0x04, 0x0a
        /*129e*/ 	.short	(.L_47 - .L_46)
	.align		4
.L_46:
        /*12a0*/ 	.word	index@(.nv.constant0.gluon_wgmma)
        /*12a4*/ 	.short	0x0210
        /*12a6*/ 	.short	0x0050


	//----- nvinfo : EIATTR_SW_WAR
	.align		4
.L_47:
        /*12a8*/ 	.byte	0x04, 0x36
        /*12aa*/ 	.short	(.L_49 - .L_48)
.L_48:
        /*12ac*/ 	.word	0x00000008
.L_49:


//--------------------- .nv.callgraph             --------------------------
	.section	.nv.callgraph,"",@"SHT_CUDA_CALLGRAPH"
	.align	4
	.sectionentsize	8
	.align		4
        /*0000*/ 	.word	0x00000000
	.align		4
        /*0004*/ 	.word	0xffffffff
	.align		4
        /*0008*/ 	.word	0x00000000
	.align		4
        /*000c*/ 	.word	0xfffffffe
	.align		4
        /*0010*/ 	.word	0x00000000
	.align		4
        /*0014*/ 	.word	0xfffffffd
	.align		4
        /*0018*/ 	.word	0x00000000
	.align		4
        /*001c*/ 	.word	0xfffffffc


//--------------------- .text.gluon_wgmma         --------------------------
	.section	.text.gluon_wgmma,"ax",@progbits
	.align	128
        .global         gluon_wgmma
        .type           gluon_wgmma,@function
        .size           gluon_wgmma,(.L_x_52 - gluon_wgmma)
        .other          gluon_wgmma,@"STO_CUDA_ENTRY STV_DEFAULT"
gluon_wgmma:
.text.gluon_wgmma:
[----:B------:R-:W1:Y:S01]  /*0000*/  LDC R1, c[0x0][0x28] ;  /* 0x00000a00ff017b82 */ /* 0x000e620000000800 */
[----:B------:R-:W2:Y:S07]  /*0010*/  S2R R20, SR_TID.X ;  /* 0x0000000000147919 */ /* 0x000eae0000002100 */
[----:B------:R-:W3:Y:S01]  /*0020*/  S2UR UR4, SR_CgaCtaId ;  /* 0x00000000000479c3 */ /* 0x000ee20000008800 */
[----:B------:R-:W-:Y:S01]  /*0030*/  UMOV UR8, 0x400 ;  /* 0x0000040000087882 */ /* 0x000fe20000000000 */
[----:B------:R-:W-:Y:S01]  /*0040*/  ULDC UR6, c[0x0][0xc] ;  /* 0x0000030000067ab9 */ /* 0x000fe20000000800 */
[----:B------:R-:W-:Y:S01]  /*0050*/  ULDC.64 UR24, c[0x0][0x250] ;  /* 0x0000940000187ab9 */ /* 0x000fe20000000a00 */
[----:B------:R-:W-:Y:S01]  /*0060*/  BSSY B0, `(.L_x_0) ;  /* 0x000001f000007945 */ /* 0x000fe20003800000 */
[----:B-1----:R-:W-:-:S03]  /*0070*/  VIADD R1, R1, 0xfffffd90 ;  /* 0xfffffd9001017836 */ /* 0x002fc60000000000 */
[----:B------:R-:W1:Y:S08]  /*0080*/  LDC R6, c[0x0][0x228] ;  /* 0x00008a00ff067b82 */ /* 0x000e700000000800 */
[----:B------:R-:W4:Y:S08]  /*0090*/  LDC R13, c[0x0][0x230] ;  /* 0x00008c00ff0d7b82 */ /* 0x000f300000000800 */
[----:B------:R-:W-:Y:S01]  /*00a0*/  S2UR UR36, SR_CTAID.Y ;  /* 0x00000000002479c3 */ /* 0x000fe20000002600 */
[----:B---3--:R-:W-:-:S03]  /*00b0*/  ULEA UR8, UR4, UR8, 0x18 ;  /* 0x0000000804087291 */ /* 0x008fc6000f8ec03f */
[----:B------:R-:W-:Y:S01]  /*00c0*/  ULDC UR4, c[0x0][0x10] ;  /* 0x0000040000047ab9 */ /* 0x000fe20000000800 */
[----:B--2---:R-:W-:-:S03]  /*00d0*/  LOP3.LUT R3, R20, 0xff, RZ, 0xc0, !PT ;  /* 0x000000ff14037812 */ /* 0x004fc600078ec0ff */
[----:B------:R-:W2:Y:S01]  /*00e0*/  S2UR UR5, SR_CTAID.Z ;  /* 0x00000000000579c3 */ /* 0x000ea20000002700 */
[----:B-1----:R-:W-:Y:S01]  /*00f0*/  VIADD R6, R6, 0xffffffff ;  /* 0xffffffff06067836 */ /* 0x002fe20000000000 */
[C---:B------:R-:W-:Y:S02]  /*0100*/  ISETP.GE.U32.AND P0, PT, R3.reuse, 0x20, PT ;  /* 0x000000200300780c */ /* 0x040fe40003f06070 */
[C---:B------:R-:W-:Y:S02]  /*0110*/  ISETP.NE.U32.AND P2, PT, R3.reuse, RZ, PT ;  /* 0x000000ff0300720c */ /* 0x040fe40003f45070 */
[----:B------:R-:W-:Y:S02]  /*0120*/  LEA R12, R3, UR8, 0x2 ;  /* 0x00000008030c7c11 */ /* 0x000fe4000f8e10ff */
[----:B------:R-:W1:Y:S01]  /*0130*/  S2UR UR37, SR_CTAID.X ;  /* 0x00000000002579c3 */ /* 0x000e620000002500 */
[----:B----4-:R-:W-:-:S06]  /*0140*/  VIADD R8, R13, 0xffffffff ;  /* 0xffffffff0d087836 */ /* 0x010fcc0000000000 */
[----:B------:R3:W-:Y:S01]  /*0150*/  @!P0 STS [R12], RZ ;  /* 0x000000ff0c008388 */ /* 0x0007e20000000800 */
[----:B------:R-:W-:-:S03]  /*0160*/  NOP ;  /* 0x0000000000007918 */ /* 0x000fc60000000000 */
[----:B------:R3:W-:Y:S01]  /*0170*/  @!P2 STS [UR8+0x24], R6 ;  /* 0x00002406ff00a988 */ /* 0x0007e20008000808 */
[----:B--2---:R-:W-:-:S03]  /*0180*/  UIMAD UR4, UR5, UR4, UR36 ;  /* 0x00000004050472a4 */ /* 0x004fc6000f8e0224 */
[----:B------:R3:W-:Y:S01]  /*0190*/  @!P2 STS [UR8+0x20], R8 ;  /* 0x00002008ff00a988 */ /* 0x0007e20008000808 */
[----:B-1----:R-:W-:-:S04]  /*01a0*/  UIMAD UR4, UR4, UR6, UR37 ;  /* 0x00000006040472a4 */ /* 0x002fc8000f8e0225 */
[----:B------:R-:W-:-:S04]  /*01b0*/  UIMAD UR4, UR4, 0x180, URZ ;  /* 0x00000180040478a4 */ /* 0x000fc8000f8e023f */
[----:B------:R-:W-:-:S04]  /*01c0*/  UIADD3 UR20, UP0, UR4, UR24, URZ ;  /* 0x0000001804147290 */ /* 0x000fc8000ff1e03f */
[----:B------:R-:W-:Y:S01]  /*01d0*/  ULEA.HI.X.SX32 UR21, UR4, UR25, 0x1, UP0 ;  /* 0x0000001904157291 */ /* 0x000fe200080f0e3f */
[----:B---3--:R-:W-:Y:S11]  /*01e0*/  @P2 BRA `(.L_x_1) ;  /* 0x0000000000182947 */ /* 0x008ff60003800000 */
[----:B------:R-:W1:Y:S01]  /*01f0*/  LDS R0, [UR8+0x8] ;  /* 0x00000808ff007984 */ /* 0x000e620008000800 */
[----:B------:R-:W2:Y:S01]  /*0200*/  LDC.64 R10, c[0x0][0x210] ;  /* 0x00008400ff0a7b82 */ /* 0x000ea20000000a00 */
[----:B------:R-:W-:Y:S02]  /*0210*/  IMAD.MOV.U32 R5, RZ, RZ, 0x70 ;  /* 0x00000070ff057424 */ /* 0x000fe400078e00ff */
[----:B--2---:R2:W-:Y:S03]  /*0220*/  STS.64 [UR8], R10 ;  /* 0x0000000aff007988 */ /* 0x0045e60008000a08 */
[----:B-1----:R-:W-:-:S05]  /*0230*/  LOP3.LUT R0, R0, 0x10, R5, 0xd8, !PT ;  /* 0x0000001000007812 */ /* 0x002fca00078ed805 */
[----:B------:R2:W-:Y:S02]  /*0240*/  STS [UR8+0x8], R0 ;  /* 0x00000800ff007988 */ /* 0x0005e40008000808 */
.L_x_1:
[----:B------:R-:W-:Y:S05]  /*0250*/  BSYNC B0 ;  /* 0x0000000000007941 */ /* 0x000fea0003800000 */
.L_x_0:
[----:B------:R-:W-:Y:S04]  /*0260*/  BSSY B0, `(.L_x_2) ;  /* 0x000000a000007945 */ /* 0x000fe80003800000 */
[----:B------:R-:W-:Y:S05]  /*0270*/  @P2 BRA `(.L_x_3) ;  /* 0x0000000000202947 */ /* 0x000fea0003800000 */
[----:B--2---:R-:W1:Y:S01]  /*0280*/  LDS R0, [UR8+0x34] ;  /* 0x00003408ff007984 */ /* 0x004e620008000800 */
[----:B------:R-:W-:Y:S02]  /*0290*/  IMAD.MOV.U32 R5, RZ, RZ, 0x3f000000 ;  /* 0x3f000000ff057424 */ /* 0x000fe400078e00ff */
[----:B------:R-:W-:Y:S01]  /*02a0*/  @!P2 IMAD.MOV.U32 R2, RZ, RZ, 0xff ;  /* 0x000000ffff02a424 */ /* 0x000fe200078e00ff */
[----:B------:R-:W2:Y:S02]  /*02b0*/  @!P2 LDS R7, [UR8+0x38] ;  /* 0x00003808ff07a984 */ /* 0x000ea40008000800 */
[----:B-1----:R-:W-:Y:S02]  /*02c0*/  LOP3.LUT R0, R0, 0xff000000, R5, 0xb8, !PT ;  /* 0xff00000000007812 */ /* 0x002fe400078eb805 */
[----:B--2---:R-:W-:-:S03]  /*02d0*/  @!P2 LOP3.LUT R2, R7, 0xff, R2, 0xb8, !PT ;  /* 0x000000ff0702a812 */ /* 0x004fc600078eb802 */
[----:B------:R1:W-:Y:S04]  /*02e0*/  STS [UR8+0x34], R0 ;  /* 0x00003400ff007988 */ /* 0x0003e80008000808 */
[----:B------:R1:W-:Y:S02]  /*02f0*/  @!P2 STS [UR8+0x38], R2 ;  /* 0x00003802ff00a988 */ /* 0x0003e40008000808 */
.L_x_3:
[----:B------:R-:W-:Y:S05]  /*0300*/  BSYNC B0 ;  /* 0x0000000000007941 */ /* 0x000fea0003800000 */
.L_x_2:
[----:B------:R-:W-:Y:S04]  /*0310*/  BSSY B0, `(.L_x_4) ;  /* 0x000000e000007945 */ /* 0x000fe80003800000 */
[----:B------:R-:W-:Y:S05]  /*0320*/  @P2 BRA `(.L_x_5) ;  /* 0x0000000000302947 */ /* 0x000fea0003800000 */
[----:B-1----:R-:W1:Y:S01]  /*0330*/  LDS R2, [UR8+0x34] ;  /* 0x00003408ff027984 */ /* 0x002e620008000800 */
[----:B------:R-:W3:Y:S03]  /*0340*/  LDC.64 R4, c[0x0][0x238] ;  /* 0x00008e00ff047b82 */ /* 0x000ee60000000a00 */
[----:B--2---:R-:W2:Y:S01]  /*0350*/  LDS R0, [UR8+0x1c] ;  /* 0x00001c08ff007984 */ /* 0x004ea20008000800 */
[C---:B---3--:R-:W-:Y:S01]  /*0360*/  SHF.L.U64.HI R5, R4.reuse, 0x1, R5 ;  /* 0x0000000104057819 */ /* 0x048fe20000010205 */
[----:B------:R-:W-:-:S03]  /*0370*/  IMAD.SHL.U32 R4, R4, 0x2, RZ ;  /* 0x0000000204047824 */ /* 0x000fc600078e00ff */
[--C-:B------:R-:W-:Y:S02]  /*0380*/  SHF.R.U32.HI R7, RZ, 0x4, R5.reuse ;  /* 0x00000004ff077819 */ /* 0x100fe40000011605 */
[----:B------:R-:W-:-:S05]  /*0390*/  SHF.R.U64 R4, R4, 0x4, R5 ;  /* 0x0000000404047819 */ /* 0x000fca0000001205 */
[----:B------:R3:W-:Y:S01]  /*03a0*/  STS [UR8+0xc], R4 ;  /* 0x00000c04ff007988 */ /* 0x0007e20008000808 */
[----:B-1----:R-:W-:Y:S02]  /*03b0*/  LOP3.LUT R2, R2, 0x7, RZ, 0xb8, !PT ;  /* 0x0000000702027812 */ /* 0x002fe400078eb8ff */
[----:B--2---:R-:W-:-:S03]  /*03c0*/  LOP3.LUT R0, R0, 0xf, R7, 0xb8, !PT ;  /* 0x0000000f00007812 */ /* 0x004fc600078eb807 */
[----:B------:R3:W-:Y:S04]  /*03d0*/  STS [UR8+0x34], R2 ;  /* 0x00003402ff007988 */ /* 0x0007e80008000808 */
[----:B------:R3:W-:Y:S02]  /*03e0*/  STS [UR8+0x1c], R0 ;  /* 0x00001c00ff007988 */ /* 0x0007e40008000808 */
.L_x_5:
[----:B------:R-:W-:Y:S05]  /*03f0*/  BSYNC B0 ;  /* 0x0000000000007941 */ /* 0x000fea0003800000 */
.L_x_4:
[----:B------:R-:W-:Y:S04]  /*0400*/  BSSY B1, `(.L_x_6) ;  /* 0x000001b000017945 */ /* 0x000fe80003800000 */
[----:B------:R-:W-:Y:S01]  /*0410*/  BSSY B0, `(.L_x_7) ;  /* 0x0000016000007945 */ /* 0x000fe20003800000 */
[----:B-123--:R-:W-:-:S03]  /*0420*/  IMAD.MOV.U32 R0, RZ, RZ, RZ ;  /* 0x000000ffff007224 */ /* 0x00efc600078e00ff */
[----:B------:R-:W-:Y:S05]  /*0430*/  @P2 BRA `(.L_x_8) ;  /* 0x0000000000202947 */ /* 0x000fea0003800000 */
[----:B------:R-:W1:Y:S02]  /*0440*/  LDS R2, [UR8+0x34] ;  /* 0x00003408ff027984 */ /* 0x000e640008000800 */
[----:B-1----:R-:W-:-:S05]  /*0450*/  LOP3.LUT R2, R2, 0x38, RZ, 0xb8, !PT ;  /* 0x0000003802027812 */ /* 0x002fca00078eb8ff */
[----:B------:R1:W-:Y:S01]  /*0460*/  STS [UR8+0x34], R2 ;  /* 0x00003402ff007988 */ /* 0x0003e20008000808 */
[----:B------:R-:W-:Y:S05]  /*0470*/  @P2 BRA `(.L_x_9) ;  /* 0x0000000000202947 */ /* 0x000fea0003800000 */
[----:B-1----:R-:W1:Y:S01]  /*0480*/  LDS R2, [UR8+0x8] ;  /* 0x00000808ff027984 */ /* 0x002e620008000800 */
[----:B------:R-:W-:-:S05]  /*0490*/  IMAD.MOV.U32 R5, RZ, RZ, 0x780 ;  /* 0x00000780ff057424 */ /* 0x000fca00078e00ff */
[----:B-1----:R-:W-:-:S05]  /*04a0*/  LOP3.LUT R2, R2, 0x500, R5, 0xd8, !PT ;  /* 0x0000050002027812 */ /* 0x002fca00078ed805 */
[----:B------:R1:W-:Y:S02]  /*04b0*/  STS [UR8+0x8], R2 ;  /* 0x00000802ff007988 */ /* 0x0003e40008000808 */
.L_x_8:
[----:B------:R-:W-:Y:S05]  /*04c0*/  @P2 BRA `(.L_x_10) ;  /* 0x0000000000282947 */ /* 0x000fea0003800000 */
[----:B-1----:R-:W1:Y:S02]  /*04d0*/  LDS R2, [UR8+0x8] ;  /* 0x00000808ff027984 */ /* 0x002e640008000800 */
[----:B-1----:R-:W-:-:S05]  /*04e0*/  LOP3.LUT R2, R2, 0x1800, RZ, 0xb8, !PT ;  /* 0x0000180002027812 */ /* 0x002fca00078eb8ff */
[----:B------:R2:W-:Y:S02]  /*04f0*/  STS [UR8+0x8], R2 ;  /* 0x00000802ff007988 */ /* 0x0005e40008000808 */
.L_x_9:
[----:B------:R-:W-:Y:S05]  /*0500*/  @P2 BREAK B0 ;  /* 0x0000000000002942 */ /* 0x000fea0003800000 */
[----:B------:R-:W-:Y:S05]  /*0510*/  @P2 BRA `(.L_x_11) ;  /* 0x0000000000242947 */ /* 0x000fea0003800000 */
[----:B------:R-:W3:Y:S01]  /*0520*/  LDS R5, [UR8+0x8] ;  /* 0x00000808ff057984 */ /* 0x000ee20008000800 */
[----:B-12---:R-:W-:-:S05]  /*0530*/  IMAD.MOV.U32 R2, RZ, RZ, 0x6000 ;  /* 0x00006000ff027424 */ /* 0x006fca00078e00ff */
[----:B---3--:R-:W-:-:S04]  /*0540*/  LOP3.LUT R2, R5, 0x6000, R2, 0xd8, !PT ;  /* 0x0000600005027812 */ /* 0x008fc800078ed802 */
[----:B------:R-:W-:-:S05]  /*0550*/  LOP3.LUT R2, R2, 0x400000, RZ, 0xb8, !PT ;  /* 0x0040000002027812 */ /* 0x000fca00078eb8ff */
[----:B------:R2:W-:Y:S02]  /*0560*/  STS [UR8+0x8], R2 ;  /* 0x00000802ff007988 */ /* 0x0005e40008000808 */
.L_x_10:
[----:B------:R-:W-:Y:S05]  /*0570*/  BSYNC B0 ;  /* 0x0000000000007941 */ /* 0x000fea0003800000 */
.L_x_7:
[----:B-12---:R-:W1:Y:S02]  /*0580*/  @!P2 LDS R2, [UR8+0x8] ;  /* 0x00000808ff02a984 */ /* 0x006e640008000800 */
[----:B-1----:R-:W-:-:S05]  /*0590*/  @!P2 LOP3.LUT R2, R2, 0x8000, RZ, 0xb8, !PT ;  /* 0x000080000202a812 */ /* 0x002fca00078eb8ff */
[----:B------:R3:W-:Y:S02]  /*05a0*/  @!P2 STS [UR8+0x8], R2 ;  /* 0x00000802ff00a988 */ /* 0x0007e40008000808 */
.L_x_11:
[----:B------:R-:W-:Y:S05]  /*05b0*/  BSYNC B1 ;  /* 0x0000000000017941 */ /* 0x000fea0003800000 */
.L_x_6:
[----:B------:R-:W-:Y:S05]  /*05c0*/  WARPSYNC.ALL ;  /* 0x0000000000007948 */ /* 0x000fea0003800000 */
[----:B------:R-:W4:Y:S02]  /*05d0*/  LDC R7, c[0x0][0x22c] ;  /* 0x00008b00ff077b82 */ /* 0x000f240000000800 */
[----:B----4-:R-:W-:Y:S01]  /*05e0*/  VIADD R7, R7, 0xffffffff ;  /* 0xffffffff07077836 */ /* 0x010fe20000000000 */
[----:B------:R-:W-:Y:S06]  /*05f0*/  @P0 BRA `(.L_x_12) ;  /* 0x0000000000280947 */ /* 0x000fec0003800000 */
[----:B-123--:R-:W1:Y:S01]  /*0600*/  S2R R2, SR_LANEID ;  /* 0x0000000000027919 */ /* 0x00ee620000000000 */
[----:B------:R-:W-:Y:S05]  /*0610*/  WARPSYNC.ALL ;  /* 0x0000000000007948 */ /* 0x000fea0003800000 */
[----:B-1----:R-:W-:-:S05]  /*0620*/  IMAD.SHL.U32 R2, R2, 0x4, RZ ;  /* 0x0000000402027824 */ /* 0x002fca00078e00ff */
[----:B------:R-:W1:Y:S01]  /*0630*/  LDS R9, [R2+UR8] ;  /* 0x0000000802097984 */ /* 0x000e620008000800 */
[----:B------:R-:W-:-:S05]  /*0640*/  IADD3 R4, P1, R2, UR20, RZ ;  /* 0x0000001402047c10 */ /* 0x000fca000ff3e0ff */
[----:B------:R-:W-:-:S05]  /*0650*/  IMAD.X R5, RZ, RZ, UR21, P1 ;  /* 0x00000015ff057e24 */ /* 0x000fca00088e06ff */
[----:B-1----:R4:W5:Y:S01]  /*0660*/  ATOMG.E.EXCH.STRONG.GPU PT, RZ, [R4], R9 ;  /* 0x0000000904ff73a8 */ /* 0x00296200041ee100 */
[----:B------:R-:W-:-:S04]  /*0670*/  DEPBAR {5,4,3,2,1,0} ;  /* 0x0000003f0000791a */ /* 0x000fc80000000000 */
[----:B------:R4:W-:Y:S01]  /*0680*/  UTMACCTL.IV [UR20] ;  /* 0x00000000140079b9 */ /* 0x0009e20008000000 */
[----:B------:R-:W-:Y:S01]  /*0690*/  NOP ;  /* 0x0000000000007918 */ /* 0x000fe20000000000 */
.L_x_12:
[----:B------:R-:W-:Y:S05]  /*06a0*/  @P0 BRA `(.L_x_13) ;  /* 0x00000000000c0947 */ /* 0x000fea0003800000 */
[----:B------:R0:W-:Y:S01]  /*06b0*/  UTMACMDFLUSH ;  /* 0x00000000000079b7 */ /* 0x0001e20000000000 */
[----:B------:R-:W-:Y:S05]  /*06c0*/  @P0 BRA `(.L_x_13) ;  /* 0x0000000000040947 */ /* 0x000fea0003800000 */
[----:B------:R-:W-:-:S04]  /*06d0*/  DEPBAR.LE SB0, 0x0 ;  /* 0x000080000000791a */ /* 0x000fc80000000000 */
.L_x_13:
[----:B------:R-:W-:Y:S05]  /*06e0*/  WARPSYNC.ALL ;  /* 0x0000000000007948 */ /* 0x000fea0003800000 */
[----:B-----5:R-:W-:Y:S06]  /*06f0*/  BAR.SYNC.DEFER_BLOCKING 0x0 ;  /* 0x0000000000007b1d */ /* 0x020fec0000010000 */
[----:B------:R-:W-:Y:S02]  /*0700*/  BSSY B1, `(.L_x_14) ;  /* 0x000000b000017945 */ /* 0x000fe40003800000 */
[----:B------:R-:W-:Y:S06]  /*0710*/  BAR.SYNC.DEFER_BLOCKING 0x0 ;  /* 0x0000000000007b1d */ /* 0x000fec0000010000 */
[----:B------:R1:W-:Y:S01]  /*0720*/  @!P0 STS [R12], RZ ;  /* 0x000000ff0c008388 */ /* 0x0003e20000000800 */
[----:B------:R-:W-:Y:S01]  /*0730*/  NOP ;  /* 0x0000000000007918 */ /* 0x000fe20000000000 */
[----:B------:R-:W-:Y:S05]  /*0740*/  @P2 BRA `(.L_x_15) ;  /* 0x0000000000182947 */ /* 0x000fea0003800000 */
[----:B-123--:R-:W1:Y:S01]  /*0750*/  LDS R2, [UR8+0x8] ;  /* 0x00000808ff027984 */ /* 0x00ee620008000800 */
[----:B------:R-:W2:Y:S01]  /*0760*/  LDC.64 R10, c[0x0][0x218] ;  /* 0x00008600ff0a7b82 */ /* 0x000ea20000000a00 */
[----:B----4-:R-:W-:Y:S02]  /*0770*/  IMAD.MOV.U32 R5, RZ, RZ, 0x70 ;  /* 0x00000070ff057424 */ /* 0x010fe400078e00ff */
[----:B--2---:R2:W-:Y:S03]  /*0780*/  STS.64 [UR8], R10 ;  /* 0x0000000aff007988 */ /* 0x0045e60008000a08 */
[----:B-1----:R-:W-:-:S05]  /*0790*/  LOP3.LUT R2, R2, 0x10, R5, 0xd8, !PT ;  /* 0x0000001002027812 */ /* 0x002fca00078ed805 */
[----:B------:R2:W-:Y:S02]  /*07a0*/  STS [UR8+0x8], R2 ;  /* 0x00000802ff007988 */ /* 0x0005e40008000808 */
.L_x_15:
[----:B----4-:R-:W-:Y:S05]  /*07b0*/  BSYNC B1 ;  /* 0x0000000000017941 */ /* 0x010fea0003800000 */
.L_x_14:
[----:B------:R-:W-:Y:S04]  /*07c0*/  BSSY B1, `(.L_x_16) ;  /* 0x000000a000017945 */ /* 0x000fe80003800000 */
[----:B------:R-:W-:Y:S05]  /*07d0*/  @P2 BRA `(.L_x_17) ;  /* 0x0000000000202947 */ /* 0x000fea0003800000 */
[----:B-123--:R-:W1:Y:S01]  /*07e0*/  LDS R2, [UR8+0x34] ;  /* 0x00003408ff027984 */ /* 0x00ee620008000800 */
[----:B------:R-:W-:Y:S02]  /*07f0*/  IMAD.MOV.U32 R9, RZ, RZ, 0x3f000000 ;  /* 0x3f000000ff097424 */ /* 0x000fe400078e00ff */
[----:B------:R-:W-:Y:S01]  /*0800*/  @!P2 IMAD.MOV.U32 R4, RZ, RZ, 0x3f ;  /* 0x0000003fff04a424 */ /* 0x000fe200078e00ff */
[----:B------:R-:W2:Y:S02]  /*0810*/  @!P2 LDS R5, [UR8+0x38] ;  /* 0x00003808ff05a984 */ /* 0x000ea40008000800 */
[----:B-1----:R-:W-:Y:S02]  /*0820*/  LOP3.LUT R2, R2, 0xff000000, R9, 0xb8, !PT ;  /* 0xff00000002027812 */ /* 0x002fe400078eb809 */
[----:B--2---:R-:W-:-:S03]  /*0830*/  @!P2 LOP3.LUT R4, R5, 0xff, R4, 0xb8, !PT ;  /* 0x000000ff0504a812 */ /* 0x004fc600078eb804 */
[----:B------:R4:W-:Y:S04]  /*0840*/  STS [UR8+0x34], R2 ;  /* 0x00003402ff007988 */ /* 0x0009e80008000808 */
[----:B------:R4:W-:Y:S02]  /*0850*/  @!P2 STS [UR8+0x38], R4 ;  /* 0x00003804ff00a988 */ /* 0x0009e40008000808 */
.L_x_17:
[----:B------:R-:W-:Y:S05]  /*0860*/  BSYNC B1 ;  /* 0x0000000000017941 */ /* 0x000fea0003800000 */
.L_x_16:
[----:B------:R-:W-:Y:S04]  /*0870*/  BSSY B1, `(.L_x_18) ;  /* 0x0000004000017945 */ /* 0x000fe80003800000 */
[----:B------:R-:W-:Y:S05]  /*0880*/  @P2 BRA `(.L_x_19) ;  /* 0x0000000000082947 */ /* 0x000fea0003800000 */
[----:B------:R1:W-:Y:S04]  /*0890*/  STS [UR8+0x24], R8 ;  /* 0x00002408ff007988 */ /* 0x0003e80008000808 */
[----:B------:R1:W-:Y:S02]  /*08a0*/  STS [UR8+0x20], R7 ;  /* 0x00002007ff007988 */ /* 0x0003e40008000808 */
.L_x_19:
[----:B------:R-:W-:Y:S05]  /*08b0*/  BSYNC B1 ;  /* 0x0000000000017941 */ /* 0x000fea0003800000 */
.L_x_18:
[----:B------:R-:W-:Y:S04]  /*08c0*/  BSSY B1, `(.L_x_20) ;  /* 0x000000e000017945 */ /* 0x000fe80003800000 */
[----:B------:R-:W-:Y:S05]  /*08d0*/  @P2 BRA `(.L_x_21) ;  /* 0x0000000000302947 */ /* 0x000fea0003800000 */
[----:B----4-:R-:W4:Y:S01]  /*08e0*/  LDS R4, [UR8+0x34] ;  /* 0x00003408ff047984 */ /* 0x010f220008000800 */
[----:B--2---:R-:W2:Y:S03]  /*08f0*/  LDC.64 R10, c[0x0][0x240] ;  /* 0x00009000ff0a7b82 */ /* 0x004ea60000000a00 */
[----:B-1-3--:R-:W1:Y:S01]  /*0900*/  LDS R2, [UR8+0x1c] ;  /* 0x00001c08ff027984 */ /* 0x00ae620008000800 */
[C---:B--2---:R-:W-:Y:S01]  /*0910*/  SHF.L.U64.HI R8, R10.reuse, 0x1, R11 ;  /* 0x000000010a087819 */ /* 0x044fe2000001020b */
[----:B------:R-:W-:-:S03]  /*0920*/  IMAD.SHL.U32 R5, R10, 0x2, RZ ;  /* 0x000000020a057824 */ /* 0x000fc600078e00ff */
[--C-:B------:R-:W-:Y:S02]  /*0930*/  SHF.R.U32.HI R9, RZ, 0x4, R8.reuse ;  /* 0x00000004ff097819 */ /* 0x100fe40000011608 */
[----:B------:R-:W-:-:S05]  /*0940*/  SHF.R.U64 R5, R5, 0x4, R8 ;  /* 0x0000000405057819 */ /* 0x000fca0000001208 */
[----:B------:R2:W-:Y:S01]  /*0950*/  STS [UR8+0xc], R5 ;  /* 0x00000c05ff007988 */ /* 0x0005e20008000808 */
[----:B----4-:R-:W-:Y:S02]  /*0960*/  LOP3.LUT R4, R4, 0x7, RZ, 0xb8, !PT ;  /* 0x0000000704047812 */ /* 0x010fe400078eb8ff */
[----:B-1----:R-:W-:-:S03]  /*0970*/  LOP3.LUT R2, R2, 0xf, R9, 0xb8, !PT ;  /* 0x0000000f02027812 */ /* 0x002fc600078eb809 */
[----:B------:R2:W-:Y:S04]  /*0980*/  STS [UR8+0x34], R4 ;  /* 0x00003404ff007988 */ /* 0x0005e80008000808 */
[----:B------:R2:W-:Y:S02]  /*0990*/  STS [UR8+0x1c], R2 ;  /* 0x00001c02ff007988 */ /* 0x0005e40008000808 */
.L_x_21:
[----:B------:R-:W-:Y:S05]  /*09a0*/  BSYNC B1 ;  /* 0x0000000000017941 */ /* 0x000fea0003800000 */
.L_x_20:
[----:B------:R-:W-:Y:S04]  /*09b0*/  BSSY B2, `(.L_x_22) ;  /* 0x000001a000027945 */ /* 0x000fe80003800000 */
[----:B------:R-:W-:Y:S04]  /*09c0*/  BSSY B1, `(.L_x_23) ;  /* 0x0000015000017945 */ /* 0x000fe80003800000 */
[----:B------:R-:W-:Y:S05]  /*09d0*/  @P2 BRA `(.L_x_24) ;  /* 0x0000000000202947 */ /* 0x000fea0003800000 */
[----:B-1234-:R-:W1:Y:S02]  /*09e0*/  LDS R2, [UR8+0x34] ;  /* 0x00003408ff027984 */ /* 0x01ee640008000800 */
[----:B-1----:R-:W-:-:S05]  /*09f0*/  LOP3.LUT R2, R2, 0x38, RZ, 0xb8, !PT ;  /* 0x0000003802027812 */ /* 0x002fca00078eb8ff */
[----:B------:R1:W-:Y:S01]  /*0a00*/  STS [UR8+0x34], R2 ;  /* 0x00003402ff007988 */ /* 0x0003e20008000808 */
[----:B------:R-:W-:Y:S05]  /*0a10*/  @P2 BRA `(.L_x_25) ;  /* 0x0000000000202947 */ /* 0x000fea0003800000 */
[----:B-1----:R-:W1:Y:S01]  /*0a20*/  LDS R2, [UR8+0x8] ;  /* 0x00000808ff027984 */ /* 0x002e620008000800 */
[----:B------:R-:W-:-:S05]  /*0a30*/  IMAD.MOV.U32 R5, RZ, RZ, 0x780 ;  /* 0x00000780ff057424 */ /* 0x000fca00078e00ff */
[----:B-1----:R-:W-:-:S05]  /*0a40*/  LOP3.LUT R2, R2, 0x500, R5, 0xd8, !PT ;  /* 0x0000050002027812 */ /* 0x002fca00078ed805 */
[----:B------:R1:W-:Y:S02]  /*0a50*/  STS [UR8+0x8], R2 ;  /* 0x00000802ff007988 */ /* 0x0003e40008000808 */
.L_x_24:
[----:B------:R-:W-:Y:S05]  /*0a60*/  @P2 BRA `(.L_x_26) ;  /* 0x0000000000282947 */ /* 0x000fea0003800000 */
[----:B-1234-:R-:W1:Y:S02]  /*0a70*/  LDS R2, [UR8+0x8] ;  /* 0x00000808ff027984 */ /* 0x01ee640008000800 */
[----:B-1----:R-:W-:-:S05]  /*0a80*/  LOP3.LUT R2, R2, 0x1800, RZ, 0xb8, !PT ;  /* 0x0000180002027812 */ /* 0x002fca00078eb8ff */
[----:B------:R2:W-:Y:S02]  /*0a90*/  STS [UR8+0x8], R2 ;  /* 0x00000802ff007988 */ /* 0x0005e40008000808 */
.L_x_25:
[----:B------:R-:W-:Y:S05]  /*0aa0*/  @P2 BREAK B1 ;  /* 0x0000000000012942 */ /* 0x000fea0003800000 */
[----:B------:R-:W-:Y:S05]  /*0ab0*/  @P2 BRA `(.L_x_27) ;  /* 0x0000000000242947 */ /* 0x000fea0003800000 */
[----:B-12---:R-:W1:Y:S01]  /*0ac0*/  LDS R2, [UR8+0x8] ;  /* 0x00000808ff027984 */ /* 0x006e620008000800 */
[----:B------:R-:W-:-:S05]  /*0ad0*/  IMAD.MOV.U32 R5, RZ, RZ, 0x6000 ;  /* 0x00006000ff057424 */ /* 0x000fca00078e00ff */
[----:B-1----:R-:W-:-:S04]  /*0ae0*/  LOP3.LUT R2, R2, 0x6000, R5, 0xd8, !PT ;  /* 0x0000600002027812 */ /* 0x002fc800078ed805 */
[----:B------:R-:W-:-:S05]  /*0af0*/  LOP3.LUT R2, R2, 0x400000, RZ, 0xb8, !PT ;  /* 0x0040000002027812 */ /* 0x000fca00078eb8ff */
[----:B------:R1:W-:Y:S02]  /*0b00*/  STS [UR8+0x8], R2 ;  /* 0x00000802ff007988 */ /* 0x0003e40008000808 */
.L_x_26:
[----:B------:R-:W-:Y:S05]  /*0b10*/  BSYNC B1 ;  /* 0x0000000000017941 */ /* 0x000fea0003800000 */
.L_x_23:
[----:B-1234-:R-:W1:Y:S02]  /*0b20*/  @!P2 LDS R2, [UR8+0x8] ;  /* 0x00000808ff02a984 */ /* 0x01ee640008000800 */
[----:B-1----:R-:W-:-:S05]  /*0b30*/  @!P2 LOP3.LUT R2, R2, 0x8000, RZ, 0xb8, !PT ;  /* 0x000080000202a812 */ /* 0x002fca00078eb8ff */
[----:B------:R3:W-:Y:S02]  /*0b40*/  @!P2 STS [UR8+0x8], R2 ;  /* 0x00000802ff00a988 */ /* 0x0007e40008000808 */
.L_x_27:
[----:B------:R-:W-:Y:S05]  /*0b50*/  BSYNC B2 ;  /* 0x0000000000027941 */ /* 0x000fea0003800000 */
.L_x_22:
[----:B------:R-:W-:Y:S05]  /*0b60*/  WARPSYNC.ALL ;  /* 0x0000000000007948 */ /* 0x000fea0003800000 */
[----:B------:R-:W-:-:S04]  /*0b70*/  UIADD3 UR23, UR4, 0x80, URZ ;  /* 0x0000008004177890 */ /* 0x000fc8000fffe03f */
[----:B------:R-:W-:-:S04]  /*0b80*/  UIADD3 UR22, UP0, UR23, UR24, URZ ;  /* 0x0000001817167290 */ /* 0x000fc8000ff1e03f */
[----:B------:R-:W-:Y:S01]  /*0b90*/  ULEA.HI.X.SX32 UR23, UR23, UR25, 0x1, UP0 ;  /* 0x0000001917177291 */ /* 0x000fe200080f0e3f */
[----:B------:R-:W-:Y:S11]  /*0ba0*/  @P0 BRA `(.L_x_28) ;  /* 0x0000000000280947 */ /* 0x000ff60003800000 */
        /* <DEDUP_REMOVED lines=10> */
.L_x_28:
[----:B------:R-:W-:Y:S05]  /*0c50*/  @P0 BRA `(.L_x_29) ;  /* 0x00000000000c0947 */ /* 0x000fea0003800000 */
[----:B------:R0:W-:Y:S01]  /*0c60*/  UTMACMDFLUSH ;  /* 0x00000000000079b7 */ /* 0x0001e20000000000 */
[----:B------:R-:W-:Y:S05]  /*0c70*/  @P0 BRA `(.L_x_29) ;  /* 0x0000000000040947 */ /* 0x000fea0003800000 */
[----:B------:R-:W-:-:S04]  /*0c80*/  DEPBAR.LE SB0, 0x0 ;  /* 0x000080000000791a */ /* 0x000fc80000000000 */
.L_x_29:
        /* <DEDUP_REMOVED lines=8> */
[----:B----4-:R-:W2:Y:S01]  /*0d10*/  LDC.64 R8, c[0x0][0x220] ;  /* 0x00008800ff087b82 */ /* 0x010ea20000000a00 */
[----:B------:R-:W-:Y:S02]  /*0d20*/  IMAD.MOV.U32 R5, RZ, RZ, 0x70 ;  /* 0x00000070ff057424 */ /* 0x000fe400078e00ff */
[----:B--2---:R2:W-:Y:S03]  /*0d30*/  STS.64 [UR8], R8 ;  /* 0x00000008ff007988 */ /* 0x0045e60008000a08 */
[----:B-1----:R-:W-:-:S05]  /*0d40*/  LOP3.LUT R2, R2, 0x10, R5, 0xd8, !PT ;  /* 0x0000001002027812 */ /* 0x002fca00078ed805 */
[----:B------:R2:W-:Y:S02]  /*0d50*/  STS [UR8+0x8], R2 ;  /* 0x00000802ff007988 */ /* 0x0005e40008000808 */
.L_x_31:
[----:B----4-:R-:W-:Y:S05]  /*0d60*/  BSYNC B2 ;  /* 0x0000000000027941 */ /* 0x010fea0003800000 */
.L_x_30:
[----:B------:R-:W-:Y:S04]  /*0d70*/  BSSY B3, `(.L_x_32) ;  /* 0x0000011000037945 */ /* 0x000fe80003800000 */
[----:B------:R-:W-:Y:S04]  /*0d80*/  BSSY B2, `(.L_x_33) ;  /* 0x000000e000027945 */ /* 0x000fe80003800000 */
[----:B------:R-:W-:Y:S05]  /*0d90*/  @P2 BRA `(.L_x_34) ;  /* 0x0000000000242947 */ /* 0x000fea0003800000 */
[----:B-123--:R-:W1:Y:S01]  /*0da0*/  LDS R2, [UR8+0x34] ;  /* 0x00003408ff027984 */ /* 0x00ee620008000800 */
[----:B------:R-:W-:-:S05]  /*0db0*/  IMAD.MOV.U32 R5, RZ, RZ, 0x3f000000 ;  /* 0x3f000000ff057424 */ /* 0x000fca00078e00ff */
[----:B-1----:R-:W-:-:S05]  /*0dc0*/  LOP3.LUT R2, R2, 0xff000000, R5, 0xb8, !PT ;  /* 0xff00000002027812 */ /* 0x002fca00078eb805 */
[----:B------:R1:W-:Y:S01]  /*0dd0*/  STS [UR8+0x34], R2 ;  /* 0x00003402ff007988 */ /* 0x0003e20008000808 */
[----:B------:R-:W-:Y:S05]  /*0de0*/  @P2 BRA `(.L_x_35) ;  /* 0x00000000001c2947 */ /* 0x000fea0003800000 */
[----:B-1----:R-:W1:Y:S01]  /*0df0*/  LDS R2, [UR8+0x38] ;  /* 0x00003808ff027984 */ /* 0x002e620008000800 */
[----:B------:R-:W-:-:S05]  /*0e00*/  IMAD.MOV.U32 R5, RZ, RZ, 0xff ;  /* 0x000000ffff057424 */ /* 0x000fca00078e00ff */
[----:B-1----:R-:W-:-:S05]  /*0e10*/  LOP3.LUT R2, R2, 0xff, R5, 0xb8, !PT ;  /* 0x000000ff02027812 */ /* 0x002fca00078eb805 */
[----:B------:R4:W-:Y:S02]  /*0e20*/  STS [UR8+0x38], R2 ;  /* 0x00003802ff007988 */ /* 0x0009e40008000808 */
.L_x_34:
[----:B------:R-:W-:Y:S05]  /*0e30*/  @P2 BREAK B2 ;  /* 0x0000000000022942 */ /* 0x000fea0003800000 */
[----:B------:R-:W-:Y:S05]  /*0e40*/  @P2 BRA `(.L_x_36) ;  /* 0x00000000000c2947 */ /* 0x000fea0003800000 */
[----:B------:R1:W-:Y:S02]  /*0e50*/  STS [UR8+0x20], R7 ;  /* 0x00002007ff007988 */ /* 0x0003e40008000808 */
.L_x_35:
[----:B------:R-:W-:Y:S05]  /*0e60*/  BSYNC B2 ;  /* 0x0000000000027941 */ /* 0x000fea0003800000 */
.L_x_33:
[----:B------:R1:W-:Y:S02]  /*0e70*/  @!P2 STS [UR8+0x24], R6 ;  /* 0x00002406ff00a988 */ /* 0x0003e40008000808 */
.L_x_36:
[----:B------:R-:W-:Y:S05]  /*0e80*/  BSYNC B3 ;  /* 0x0000000000037941 */ /* 0x000fea0003800000 */
.L_x_32:
[----:B------:R-:W-:Y:S05]  /*0e90*/  WARPSYNC.ALL ;  /* 0x0000000000007948 */ /* 0x000fea0003800000 */
[----:B------:R-:W-:Y:S04]  /*0ea0*/  BSSY B3, `(.L_x_37) ;  /* 0x000000e000037945 */ /* 0x000fe80003800000 */
[----:B------:R-:W-:Y:S05]  /*0eb0*/  @P2 BRA `(.L_x_38) ;  /* 0x0000000000302947 */ /* 0x000fea0003800000 */
[----:B------:R-:W5:Y:S01]  /*0ec0*/  LDS R4, [UR8+0x34] ;  /* 0x00003408ff047984 */ /* 0x000f620008000800 */
[----:B--2---:R-:W2:Y:S03]  /*0ed0*/  LDC.64 R8, c[0x0][0x248] ;  /* 0x00009200ff087b82 */ /* 0x004ea60000000a00 */
[----:B-1-34-:R-:W1:Y:S01]  /*0ee0*/  LDS R2, [UR8+0x1c] ;  /* 0x00001c08ff027984 */ /* 0x01ae620008000800 */
[C---:B--2---:R-:W-:Y:S01]  /*0ef0*/  SHF.L.U64.HI R6, R8.reuse, 0x1, R9 ;  /* 0x0000000108067819 */ /* 0x044fe20000010209 */
[----:B------:R-:W-:-:S03]  /*0f00*/  IMAD.SHL.U32 R5, R8, 0x2, RZ ;  /* 0x0000000208057824 */ /* 0x000fc600078e00ff */
[--C-:B------:R-:W-:Y:S02]  /*0f10*/  SHF.R.U32.HI R7, RZ, 0x4, R6.reuse ;  /* 0x00000004ff077819 */ /* 0x100fe40000011606 */
[----:B------:R-:W-:-:S05]  /*0f20*/  SHF.R.U64 R5, R5, 0x4, R6 ;  /* 0x0000000405057819 */ /* 0x000fca0000001206 */
[----:B------:R2:W-:Y:S01]  /*0f30*/  STS [UR8+0xc], R5 ;  /* 0x00000c05ff007988 */ /* 0x0005e20008000808 */
[----:B-----5:R-:W-:Y:S02]  /*0f40*/  LOP3.LUT R4, R4, 0x7, RZ, 0xb8, !PT ;  /* 0x0000000704047812 */ /* 0x020fe400078eb8ff */
[----:B-1----:R-:W-:-:S03]  /*0f50*/  LOP3.LUT R2, R2, 0xf, R7, 0xb8, !PT ;  /* 0x0000000f02027812 */ /* 0x002fc600078eb807 */
[----:B------:R2:W-:Y:S04]  /*0f60*/  STS [UR8+0x34], R4 ;  /* 0x00003404ff007988 */ /* 0x0005e80008000808 */
[----:B------:R2:W-:Y:S02]  /*0f70*/  STS [UR8+0x1c], R2 ;  /* 0x00001c02ff007988 */ /* 0x0005e40008000808 */
.L_x_38:
[----:B------:R-:W-:Y:S05]  /*0f80*/  BSYNC B3 ;  /* 0x0000000000037941 */ /* 0x000fea0003800000 */
.L_x_37:
        /* <DEDUP_REMOVED lines=11> */
.L_x_41:
[----:B------:R-:W-:Y:S05]  /*1040*/  @P2 BRA `(.L_x_43) ;  /* 0x0000000000282947 */ /* 0x000fea0003800000 */
[----:B-1234-:R-:W1:Y:S02]  /*1050*/  LDS R2, [UR8+0x8] ;  /* 0x00000808ff027984 */ /* 0x01ee640008000800 */
[----:B-1----:R-:W-:-:S05]  /*1060*/  LOP3.LUT R2, R2, 0x1800, RZ, 0xb8, !PT ;  /* 0x0000180002027812 */ /* 0x002fca00078eb8ff */
[----:B------:R2:W-:Y:S02]  /*1070*/  STS [UR8+0x8], R2 ;  /* 0x00000802ff007988 */ /* 0x0005e40008000808 */
.L_x_42:
[----:B------:R-:W-:Y:S05]  /*1080*/  @P2 BREAK B4 ;  /* 0x0000000000042942 */ /* 0x000fea0003800000 */
[----:B------:R-:W-:Y:S05]  /*1090*/  @P2 BRA `(.L_x_44) ;  /* 0x0000000000242947 */ /* 0x000fea0003800000 */
[----:B-12---:R-:W1:Y:S01]  /*10a0*/  LDS R2, [UR8+0x8] ;  /* 0x00000808ff027984 */ /* 0x006e620008000800 */
[----:B------:R-:W-:-:S05]  /*10b0*/  IMAD.MOV.U32 R5, RZ, RZ, 0x6000 ;  /* 0x00006000ff057424 */ /* 0x000fca00078e00ff */
[----:B-1----:R-:W-:-:S04]  /*10c0*/  LOP3.LUT R2, R2, 0x6000, R5, 0xd8, !PT ;  /* 0x0000600002027812 */ /* 0x002fc800078ed805 */
[----:B------:R-:W-:-:S05]  /*10d0*/  LOP3.LUT R2, R2, 0x400000, RZ, 0xb8, !PT ;  /* 0x0040000002027812 */ /* 0x000fca00078eb8ff */
[----:B------:R1:W-:Y:S02]  /*10e0*/  STS [UR8+0x8], R2 ;  /* 0x00000802ff007988 */ /* 0x0003e40008000808 */
.L_x_43:
[----:B------:R-:W-:Y:S05]  /*10f0*/  BSYNC B4 ;  /* 0x0000000000047941 */ /* 0x000fea0003800000 */
.L_x_40:
[----:B-1234-:R-:W1:Y:S02]  /*1100*/  @!P2 LDS R2, [UR8+0x8] ;  /* 0x00000808ff02a984 */ /* 0x01ee640008000800 */
[----:B-1----:R-:W-:-:S05]  /*1110*/  @!P2 LOP3.LUT R2, R2, 0x8000, RZ, 0xb8, !PT ;  /* 0x000080000202a812 */ /* 0x002fca00078eb8ff */
[----:B------:R3:W-:Y:S02]  /*1120*/  @!P2 STS [UR8+0x8], R2 ;  /* 0x00000802ff00a988 */ /* 0x0007e40008000808 */
.L_x_44:
[----:B------:R-:W-:Y:S05]  /*1130*/  BSYNC B3 ;  /* 0x0000000000037941 */ /* 0x000fea0003800000 */
.L_x_39:
[----:B------:R-:W-:Y:S05]  /*1140*/  WARPSYNC.ALL ;  /* 0x0000000000007948 */ /* 0x000fea0003800000 */
[----:B------:R4:W-:Y:S01]  /*1150*/  STL [R1], RZ ;  /* 0x000000ff01007387 */ /* 0x0009e20000100800 */
[----:B------:R-:W-:Y:S01]  /*1160*/  UIADD3 UR4, UR4, 0x100, URZ ;  /* 0x0000010004047890 */ /* 0x000fe2000fffe03f */
[----:B------:R-:W-:Y:S02]  /*1170*/  ISETP.GE.AND P1, PT, R13, 0x1, PT ;  /* 0x000000010d00780c */ /* 0x000fe40003f26270 */
[----:B------:R-:W-:Y:S01]  /*1180*/  SHF.R.U32.HI R6, RZ, 0x5, R20 ;  /* 0x00000005ff067819 */ /* 0x000fe20000011614 */
[----:B------:R-:W-:-:S04]  /*1190*/  UIADD3 UR24, UP0, UR4, UR24, URZ ;  /* 0x0000001804187290 */ /* 0x000fc8000ff1e03f */
[----:B------:R-:W-:Y:S01]  /*11a0*/  ULEA.HI.X.SX32 UR25, UR4, UR25, 0x1, UP0 ;  /* 0x0000001904197291 */ /* 0x000fe200080f0e3f */
[----:B----4-:R-:W-:Y:S11]  /*11b0*/  @P0 BRA `(.L_x_45) ;  /* 0x0000000000280947 */ /* 0x010ff60003800000 */
        /* <DEDUP_REMOVED lines=10> */
.L_x_45:
[----:B------:R-:W-:Y:S05]  /*1260*/  @P0 BRA `(.L_x_46) ;  /* 0x00000000000c0947 */ /* 0x000fea0003800000 */
[----:B------:R0:W-:Y:S01]  /*1270*/  UTMACMDFLUSH ;  /* 0x00000000000079b7 */ /* 0x0001e20000000000 */
[----:B------:R-:W-:Y:S05]  /*1280*/  @P0 BRA `(.L_x_46) ;  /* 0x0000000000040947 */ /* 0x000fea0003800000 */
[----:B------:R-:W-:-:S04]  /*1290*/  DEPBAR.LE SB0, 0x0 ;  /* 0x000080000000791a */ /* 0x000fc80000000000 */
.L_x_46:
[----:B------:R1:W-:Y:S01]  /*12a0*/  STL [R1+0x4], RZ ;  /* 0x000004ff01007387 */ /* 0x0003e20000100800 */
[----:B------:R-:W-:Y:S05]  /*12b0*/  WARPSYNC.ALL ;  /* 0x0000000000007948 */ /* 0x000fea0003800000 */
[----:B------:R1:W-:Y:S01]  /*12c0*/  STL [R1+0x8], RZ ;  /* 0x000008ff01007387 */ /* 0x0003e20000100800 */
[----:B-----5:R-:W-:Y:S01]  /*12d0*/  VOTEU.ALL UP0, P2 ;  /* 0x00000000003f7886 */ /* 0x020fe20001000000 */
[----:B------:R-:W-:Y:S01]  /*12e0*/  UMOV UR4, 0x1 ;  /* 0x0000000100047882 */ /* 0x000fe20000000000 */
[----:B------:R-:W-:Y:S01]  /*12f0*/  R2UR UR26, R6 ;  /* 0x00000000061a72ca */ /* 0x000fe200000e0000 */
[----:B------:R1:W-:Y:S01]  /*1300*/  STL [R1+0xc], RZ ;  /* 0x00000cff01007387 */ /* 0x0003e20000100800 */
[----:B------:R-:W-:Y:S01]  /*1310*/  USHF.L.U32 UR27, UR36, 0x8, URZ ;  /* 0x00000008241b7899 */ /* 0x000fe2000800063f */
[----:B------:R-:W-:Y:S01]  /*1320*/  CS2R R24, SRZ ;  /* 0x0000000000187805 */ /* 0x000fe2000001ff00 */
[----:B------:R-:W-:-:S04]  /*1330*/  @!UP0 UIADD3 UR4, -UR4, 0x100000, URZ ;  /* 0x0010000004048890 */ /* 0x000fc8000fffe13f */
[----:B------:R-:W-:Y:S02]  /*1340*/  @!UP0 USHF.L.U32 UR5, UR4, 0xb, URZ ;  /* 0x0000000b04058899 */ /* 0x000fe4000800063f */
[----:B------:R-:W-:Y:S01]  /*1350*/  @!UP0 USHF.L.U32 UR4, UR4, 0x1, URZ ;  /* 0x0000000104048899 */ /* 0x000fe2000800063f */
[----:B------:R1:W-:Y:S01]  /*1360*/  STL [R1+0x10], RZ ;  /* 0x000010ff01007387 */ /* 0x0003e20000100800 */
[----:B------:R-:W-:Y:S01]  /*1370*/  VOTEU.ALL UP0, P2 ;  /* 0x00000000003f7886 */ /* 0x000fe20001000000 */
[----:B------:R-:W-:Y:S01]  /*1380*/  USHF.L.U32 UR11, UR37, 0x8, URZ ;  /* 0x00000008250b7899 */ /* 0x000fe2000800063f */
[----:B------:R-:W-:Y:S01]  /*1390*/  CS2R R26, SRZ ;  /* 0x00000000001a7805 */ /* 0x000fe2000001ff00 */
[----:B------:R1:W-:Y:S01]  /*13a0*/  STL [R1+0x14], RZ ;  /* 0x000014ff01007387 */ /* 0x0003e20000100800 */
[----:B------:R-:W-:Y:S02]  /*13b0*/  CS2R R28, SRZ ;  /* 0x00000000001c7805 */ /* 0x000fe4000001ff00 */
[----:B------:R-:W-:-:S02]  /*13c0*/  CS2R R30, SRZ ;  /* 0x00000000001e7805 */ /* 0x000fc4000001ff00 */
[----:B------:R-:W-:Y:S01]  /*13d0*/  CS2R R32, SRZ ;  /* 0x0000000000207805 */ /* 0x000fe2000001ff00 */
[----:B------:R1:W-:Y:S01]  /*13e0*/  STL [R1+0x18], RZ ;  /* 0x000018ff01007387 */ /* 0x0003e20000100800 */
[----:B------:R-:W-:Y:S02]  /*13f0*/  CS2R R34, SRZ ;  /* 0x0000000000227805 */ /* 0x000fe4000001ff00 */
[----:B------:R-:W-:Y:S02]  /*1400*/  CS2R R36, SRZ ;  /* 0x0000000000247805 */ /* 0x000fe4000001ff00 */
        /* <DEDUP_REMOVED lines=75> */
[----:B------:R-:W-:Y:S01]  /*18c0*/  CS2R R150, SRZ ;  /* 0x0000000000967805 */ /* 0x000fe2000001ff00 */
[----:B------:R1:W-:Y:S04]  /*18d0*/  STL [R1+0x68], RZ ;  /* 0x000068ff01007387 */ /* 0x0003e80000100800 */
        /* <DEDUP_REMOVED lines=93> */
[----:B------:R1:W-:Y:S01]  /*1eb0*/  STL [R1+0x1e0], RZ ;  /* 0x0001e0ff01007387 */ /* 0x0003e20000100800 */
[----:B------:R-:W-:Y:S06]  /*1ec0*/  BAR.SYNC.DEFER_BLOCKING 0x0 ;  /* 0x0000000000007b1d */ /* 0x000fec0000010000 */
[----:B------:R1:W-:Y:S04]  /*1ed0*/  STL [R1+0x1e4], RZ ;  /* 0x0001e4ff01007387 */ /* 0x0003e80000100800 */
[----:B------:R1:W-:Y:S04]  /*1ee0*/  STL [R1+0x1e8], RZ ;  /* 0x0001e8ff01007387 */ /* 0x0003e80000100800 */
[----:B------:R1:W-:Y:S04]  /*1ef0*/  STL [R1+0x1ec], RZ ;  /* 0x0001ecff01007387 */ /* 0x0003e80000100800 */
[----:B------:R1:W-:Y:S04]  /*1f00*/  STL [R1+0x1f0], RZ ;  /* 0x0001f0ff01007387 */ /* 0x0003e80000100800 */
[----:B------:R1:W-:Y:S04]  /*1f10*/  STL [R1+0x1f4], RZ ;  /* 0x0001f4ff01007387 */ /* 0x0003e80000100800 */
[----:B------:R-:W2:Y:S02]  /*1f20*/  FENCE.VIEW.ASYNC.S ;  /* 0x00000000000073c6 */ /* 0x000ea40000000000 */
[----:B--2---:R1:W2:Y:S02]  /*1f30*/  @!UP0 SYNCS.EXCH.64 URZ, [UR8+0x10000], UR4 ;  /* 0x01000004083f85b2 */ /* 0x0042a40008000100 */
[----:B------:R1:W-:Y:S04]  /*1f40*/  STL [R1+0x1f8], RZ ;  /* 0x0001f8ff01007387 */ /* 0x0003e80000100800 */
[----:B------:R1:W-:Y:S01]  /*1f50*/  STL [R1+0x1fc], RZ ;  /* 0x0001fcff01007387 */ /* 0x0003e20000100800 */
[----:B------:R-:W-:Y:S05]  /*1f60*/  @!P1 BRA `(.L_x_47) ;  /* 0x0000001800f09947 */ /* 0x000fea0003800000 */
[----:B------:R2:W-:Y:S01]  /*1f70*/  STL [R1], RZ ;  /* 0x000000ff01007387 */ /* 0x0005e20000100800 */
[----:B-1----:R-:W-:Y:S01]  /*1f80*/  UIADD3 UR5, UR8, 0x8000, URZ ;  /* 0x0000800008057890 */ /* 0x002fe2000fffe03f */
[----:B------:R-:W-:Y:S01]  /*1f90*/  CS2R R24, SRZ ;  /* 0x0000000000187805 */ /* 0x000fe2000001ff00 */
[----:B------:R-:W-:Y:S01]  /*1fa0*/  UMOV UR4, URZ ;  /* 0x0000003f00047c82 */ /* 0x000fe20008000000 */
[----:B------:R1:W-:Y:S01]  /*1fb0*/  STL [R1+0x4], RZ ;  /* 0x000004ff01007387 */ /* 0x0003e20000100800 */
[----:B------:R-:W-:Y:S01]  /*1fc0*/  USHF.R.U32.HI UR5, URZ, 0x4, UR5 ;  /* 0x000000043f057899 */ /* 0x000fe20008011605 */
[----:B------:R-:W-:Y:S02]  /*1fd0*/  CS2R R26, SRZ ;  /* 0x00000000001a7805 */ /* 0x000fe4000001ff00 */
[----:B------:R-:W-:Y:S01]  /*1fe0*/  CS2R R28, SRZ ;  /* 0x00000000001c7805 */ /* 0x000fe2000001ff00 */
[----:B------:R1:W-:Y:S01]  /*1ff0*/  STL [R1+0x8], RZ ;  /* 0x000008ff01007387 */ /* 0x0003e20000100800 */
[----:B------:R-:W-:Y:S01]  /*2000*/  USGXT.U32 UR5, UR5, 0xe ;  /* 0x0000000e0505789a */ /* 0x000fe20008000000 */
[----:B------:R-:W-:-:S02]  /*2010*/  CS2R R30, SRZ ;  /* 0x00000000001e7805 */ /* 0x000fc4000001ff00 */
[----:B------:R-:W-:Y:S01]  /*2020*/  CS2R R32, SRZ ;  /* 0x0000000000207805 */ /* 0x000fe2000001ff00 */
[----:B------:R1:W-:Y:S01]  /*2030*/  STL [R1+0xc], RZ ;  /* 0x00000cff01007387 */ /* 0x0003e20000100800 */
[----:B------:R-:W-:Y:S01]  /*2040*/  UIADD3 UR14, UP0, UR5, 0x2000080, URZ ;  /* 0x02000080050e7890 */ /* 0x000fe2000ff1e03f */
[----:B------:R-:W-:Y:S02]  /*2050*/  CS2R R34, SRZ ;  /* 0x0000000000227805 */ /* 0x000fe4000001ff00 */
[----:B------:R-:W-:Y:S01]  /*2060*/  CS2R R36, SRZ ;  /* 0x0000000000247805 */ /* 0x000fe2000001ff00 */
[----:B------:R1:W-:Y:S01]  /*2070*/  STL [R1+0x10], RZ ;  /* 0x000010ff01007387 */ /* 0x0003e20000100800 */
[----:B------:R-:W-:Y:S01]  /*2080*/  UIADD3.X UR15, UR4, 0x40000040, URZ, UP0, !UPT ;  /* 0x40000040040f7890 */ /* 0x000fe200087fe43f */
[----:B------:R-:W-:Y:S02]  /*2090*/  CS2R R38, SRZ ;  /* 0x0000000000267805 */ /* 0x000fe4000001ff00 */
[----:B------:R-:W-:Y:S01]  /*20a0*/  CS2R R40, SRZ ;  /* 0x0000000000287805 */ /* 0x000fe2000001ff00 */
[----:B------:R1:W-:Y:S01]  /*20b0*/  STL [R1+0x14], RZ ;  /* 0x000014ff01007387 */ /* 0x0003e20000100800 */
[----:B------:R-:W-:-:S02]  /*20c0*/  CS2R R42, SRZ ;  /* 0x00000000002a7805 */ /* 0x000fc4000001ff00 */
[----:B------:R-:W-:Y:S02]  /*20d0*/  CS2R R44, SRZ ;  /* 0x00000000002c7805 */ /* 0x000fe4000001ff00 */
[----:B------:R-:W-:Y:S01]  /*20e0*/  CS2R R46, SRZ ;  /* 0x00000000002e7805 */ /* 0x000fe2000001ff00 */
[----:B------:R1:W-:Y:S01]  /*20f0*/  STL [R1+0x18], RZ ;  /* 0x000018ff01007387 */ /* 0x0003e20000100800 */
[----:B------:R-:W-:Y:S02]  /*2100*/  CS2R R48, SRZ ;  /* 0x0000000000307805 */ /* 0x000fe4000001ff00 */
        /* <DEDUP_REMOVED lines=67> */
[----:B------:R-:W-:Y:S01]  /*2540*/  CS2R R150, SRZ ;  /* 0x0000000000967805 */ /* 0x000fe2000001ff00 */
[----:B------:R-:W-:-:S02]  /*2550*/  ULOP3.LUT UR6, UR5, 0x2000000, URZ, 0xfc, !UPT ;  /* 0x0200000005067892 */ /* 0x000fc4000f8efc3f */
[----:B------:R1:W-:Y:S01]  /*2560*/  STL [R1+0x60], RZ ;  /* 0x000060ff01007387 */ /* 0x0003e20000100800 */
[----:B------:R-:W-:Y:S02]  /*2570*/  UIADD3.64 UR30, UR14, 0x80, URZ ;  /* 0x000000800e1e7897 */ /* 0x000fe4000fffe03f */
[----:B------:R-:W-:Y:S01]  /*2580*/  UIADD3.64 UR34, UR14, 0x100, URZ ;  /* 0x000001000e227897 */ /* 0x000fe2000fffe03f */
[----:B------:R1:W-:Y:S01]  /*2590*/  STL [R1+0x64], RZ ;  /* 0x000064ff01007387 */ /* 0x0003e20000100800 */
[----:B------:R-:W-:Y:S01]  /*25a0*/  UMOV UR10, URZ ;  /* 0x0000003f000a7c82 */ /* 0x000fe20008000000 */
[----:B------:R-:W-:Y:S02]  /*25b0*/  UMOV UR7, 0x40000040 ;  /* 0x4000004000077882 */ /* 0x000fe40000000000 */
        /* <DEDUP_REMOVED lines=101> */
[----:B--2---:R1:W-:Y:S02]  /*2c10*/  STL [R1+0x1fc], RZ ;  /* 0x0001fcff01007387 */ /* 0x0043e40000100800 */
.L_x_49:
[----:B------:R-:W-:Y:S01]  /*2c20*/  BAR.SYNC.DEFER_BLOCKING 0x0 ;  /* 0x0000000000007b1d */ /* 0x000fe20000010000 */
[----:B---3--:R-:W-:Y:S01]  /*2c30*/  @!P2 IMAD.MOV.U32 R2, RZ, RZ, 0x10000 ;  /* 0x00010000ff02a424 */ /* 0x008fe200078e00ff */
[----:B------:R-:W-:Y:S02]  /*2c40*/  ELECT P0, URZ, PT ;  /* 0x00000000003f782f */ /* 0x000fe40003800000 */
[----:B------:R-:W-:Y:S02]  /*2c50*/  ELECT P1, URZ, PT ;  /* 0x00000000003f782f */ /* 0x000fe40003820000 */
[C---:B------:R-:W-:Y:S01]  /*2c60*/  ISETP.LT.U32.AND P0, PT, R3.reuse, 0x20, P0 ;  /* 0x000000200300780c */ /* 0x040fe20000701070 */
[----:B------:R-:W-:Y:S01]  /*2c70*/  ULOP3.LUT UR18, UR26, 0x3, URZ, 0xc0, !UPT ;  /* 0x000000031a127892 */ /* 0x000fe2000f8ec03f */
[----:B------:R-:W-:Y:S01]  /*2c80*/  ISETP.LT.U32.AND P1, PT, R3, 0x80, P1 ;  /* 0x000000800300780c */ /* 0x000fe20000f21070 */
[----:B------:R-:W-:Y:S02]  /*2c90*/  UMOV UR19, UR10 ;  /* 0x0000000a00137c82 */ /* 0x000fe40008000000 */
[----:B------:R-:W-:-:S02]  /*2ca0*/  ULEA UR16, UR18, UR8, 0xd ;  /* 0x0000000812107291 */ /* 0x000fc4000f8e683f */
[----:B------:R-:W-:-:S06]  /*2cb0*/  ULEA UR18, UR18, UR27, 0x6 ;  /* 0x0000001b12127291 */ /* 0x000fcc000f8e303f */
[----:B------:R-:W-:Y:S01]  /*2cc0*/  VOTEU.ANY UP0, P0 ;  /* 0x00000000003f7886 */ /* 0x000fe20000000100 */
[----:B------:R-:W-:Y:S01]  /*2cd0*/  VOTEU.ANY UP2, P0 ;  /* 0x00000000003f7886 */ /* 0x000fe20000040100 */
[----:B------:R-:W-:Y:S01]  /*2ce0*/  VOTEU.ANY UP1, P1 ;  /* 0x00000000003f7886 */ /* 0x000fe20000820100 */
[----:B------:R-:W-:Y:S01]  /*2cf0*/  VOTEU.ANY UP3, P1 ;  /* 0x00000000003f7886 */ /* 0x000fe20000860100 */
[----:B------:R2:W-:Y:S01]  /*2d00*/  @!P2 SYNCS.ARRIVE.TRANS64 RZ, [UR8+0x10000], R2 ;  /* 0x01000002ffffa9a7 */ /* 0x0005e20008000008 */
[----:B------:R3:W-:Y:S06]  /*2d10*/  MEMBAR.ALL.CTA ;  /* 0x0000000000007992 */ /* 0x0007ec0000008000 */
[----:B---3--:R-:W3:Y:S01]  /*2d20*/  FENCE.VIEW.ASYNC.S ;  /* 0x00000000000073c6 */ /* 0x008ee20000000000 */
[----:B------:R-:W-:Y:S01]  /*2d30*/  @UP0 UIADD3 UR9, UR8, 0x10000, URZ ;  /* 0x0001000008090890 */ /* 0x000fe2000fffe03f */
[----:B------:R-:W-:Y:S01]  /*2d40*/  @UP0 UMOV UR4, UR20 ;  /* 0x0000001400040c82 */ /* 0x000fe20008000000 */
[----:B------:R-:W-:Y:S01]  /*2d50*/  @UP0 UMOV UR5, UR21 ;  /* 0x0000001500050c82 */ /* 0x000fe20008000000 */
[----:B------:R-:W-:-:S02]  /*2d60*/  @UP1 UIADD3 UR16, UR16, 0x8000, URZ ;  /* 0x0000800010101890 */ /* 0x000fc4000fffe03f */
[----:B------:R-:W-:Y:S01]  /*2d70*/  @UP1 UIADD3 UR17, UR8, 0x10000, URZ ;  /* 0x0001000008111890 */ /* 0x000fe2000fffe03f */
[----:B--2---:R-:W-:Y:S01]  /*2d80*/  SHF.L.U32 R2, R0, 0x1f, RZ ;  /* 0x0000001f00027819 */ /* 0x004fe200000006ff */
[----:B------:R-:W-:Y:S01]  /*2d90*/  @UP1 UMOV UR12, UR22 ;  /* 0x00000016000c1c82 */ /* 0x000fe20008000000 */
[----:B------:R-:W-:Y:S01]  /*2da0*/  @UP1 UMOV UR13, UR23 ;  /* 0x00000017000d1c82 */ /* 0x000fe20008000000 */
[----:B---3--:R-:W-:Y:S06]  /*2db0*/  BAR.SYNC.DEFER_BLOCKING 0x0 ;  /* 0x0000000000007b1d */ /* 0x008fec0000010000 */
[----:B------:R2:W-:Y:S02]  /*2dc0*/  @UP2 UTMALDG.2D [UR8], [UR4] ;  /* 0x00000008040025b4 */ /* 0x0005e40008008000 */
[----:B------:R-:W-:Y:S06]  /*2dd0*/  BAR.SYNC.DEFER_BLOCKING 0x0 ;  /* 0x0000000000007b1d */ /* 0x000fec0000010000 */
[----:B------:R2:W-:Y:S02]  /*2de0*/  @UP3 UTMALDG.2D [UR16], [UR12] ;  /* 0x000000100c0035b4 */ /* 0x0005e40008008000 */
[----:B------:R-:W-:Y:S06]  /*2df0*/  BAR.SYNC.DEFER_BLOCKING 0x0 ;  /* 0x0000000000007b1d */ /* 0x000fec0000010000 */
[----:B------:R-:W3:Y:S02]  /*2e00*/  SYNCS.PHASECHK.TRANS64.TRYWAIT P0, [UR8+0x10000], R2 ;  /* 0x01000002ff0075a7 */ /* 0x000ee40008000148 */
[----:B--23--:R-:W-:Y:S05]  /*2e10*/  @!P0 BRA `(.L_x_48) ;  /* 0x0000002000788947 */ /* 0x00cfea0003800000 */
.L_x_50:
[----:B------:R-:W-:Y:S01]  /*2e20*/  STL.64 [R1+0x268], R150 ;  /* 0x0002689601007387 */ /* 0x000fe20000100a00 */
[----:B------:R-:W-:Y:S01]  /*2e30*/  USHF.L.U32 UR4, UR26, 0x7, URZ ;  /* 0x000000071a047899 */ /* 0x000fe2000800063f */
[----:B------:R-:W2:Y:S02]  /*2e40*/  LDC R2, c[0x0][0x230] ;  /* 0x00008c00ff027b82 */ /* 0x000ea40000000800 */
[----:B------:R-:W-:Y:S04]  /*2e50*/  STL.64 [R1+0x260], R148 ;  /* 0x0002609401007387 */ /* 0x000fe80000100a00 */
        /* <DEDUP_REMOVED lines=11> */
[----:B------:R3:W-:Y:S04]  /*2f10*/  STL.64 [R1+0x200], R124 ;  /* 0x0002007c01007387 */ /* 0x0007e80000100a00 */
[----:B---3--:R-:W3:Y:S04]  /*2f20*/  LDL.LU.64 R124, [R1] ;  /* 0x00000000017c7983 */ /* 0x008ee80000300a00 */
[----:B------:R-:W3:Y:S04]  /*2f30*/  LDL.LU.64 R126, [R1+0x8] ;  /* 0x00000800017e7983 */ /* 0x000ee80000300a00 */
        /* <DEDUP_REMOVED lines=61> */
[----:B------:R-:W3:Y:S01]  /*3310*/  LDL.LU.64 R250, [R1+0x1f8] ;  /* 0x0001f80001fa7983 */ /* 0x000ee20000300a00 */
[----:B------:R-:W-:Y:S01]  /*3320*/  ULOP3.LUT UR4, UR4, 0x200, URZ, 0xc0, !UPT ;  /* 0x0000020004047892 */ /* 0x000fe2000f8ec03f */
[----:B------:R-:W-:-:S03]  /*3330*/  UMOV UR5, 0x40000040 ;  /* 0x4000004000057882 */ /* 0x000fc60000000000 */
[----:B------:R-:W-:-:S04]  /*3340*/  ULEA.HI UR4, UR8, UR4, URZ, 0x1c ;  /* 0x0000000408047291 */ /* 0x000fc8000f8fe03f */
[----:B------:R-:W-:-:S04]  /*3350*/  ULOP3.LUT UR4, UR4, 0x3fff, URZ, 0xc0, !UPT ;  /* 0x00003fff04047892 */ /* 0x000fc8000f8ec03f */
[----:B------:R-:W-:Y:S01]  /*3360*/  UIADD3 UR12, UP0, UR4, 0x2, URZ ;  /* 0x00000002040c7890 */ /* 0x000fe2000ff1e03f */
[----:B---3--:R-:W-:-:S06]  /*3370*/  WARPGROUP.ARRIVE ;  /* 0x00000000000079c5 */ /* 0x008fcc0000000000 */
[----:B------:R-:W-:Y:S01]  /*3380*/  HGMMA.64x256x16.F32.BF16 R124, gdesc[UR4].tnspB, R124, gsb0 ;  /* 0x43e00000047c79f0 */ /* 0x000fe2000800187c */
[----:B------:R-:W-:Y:S02]  /*3390*/  UMOV UR4, URZ ;  /* 0x0000003f00047c82 */ /* 0x000fe40008000000 */
[----:B------:R-:W-:-:S04]  /*33a0*/  UIADD3.X UR13, UR4, 0x40000040, URZ, UP0, !UPT ;  /* 0x40000040040d7890 */ /* 0x000fc800087fe43f */
[----:B------:R-:W-:Y:S02]  /*33b0*/  UIADD3.64 UR28, UR12, 0x2, URZ ;  /* 0x000000020c1c7897 */ /* 0x000fe4000fffe03f */
[----:B------:R-:W-:Y:S01]  /*33c0*/  UIADD3.64 UR32, UR12, 0x4, URZ ;  /* 0x000000040c207897 */ /* 0x000fe2000fffe03f */
[----:B------:R-:W-:Y:S02]  /*33d0*/  WARPGROUP.DEPBAR.LE gsb0, 0x0 ;  /* 0x00008000000079c5 */ /* 0x000fe40000010000 */
[----:B------:R-:W-:-:S15]  /*33e0*/  WARPGROUP.ARRIVE ;  /* 0x00000000000079c5 */ /* 0x000fde0000000000 */
[----:B------:R-:W-:-:S01]  /*33f0*/  NOP ;  /* 0x0000000000007918 */ /* 0x000fc20000000000 */
[----:B------:R-:W-:Y:S03]  /*3400*/  HGMMA.64x256x16.F32.BF16 R124, gdesc[UR12].tnspB, R124, gsb0 ;  /* 0x43e000000c7c79f0 */ /* 0x000fe6000800187c */
[----:B------:R-:W-:Y:S02]  /*3410*/  WARPGROUP.DEPBAR.LE gsb0, 0x0 ;  /* 0x00008000000079c5 */ /* 0x000fe40000010000 */
[----:B------:R-:W-:-:S15]  /*3420*/  WARPGROUP.ARRIVE ;  /* 0x00000000000079c5 */ /* 0x000fde0000000000 */
[----:B------:R-:W-:-:S08]  /*3430*/  NOP ;  /* 0x0000000000007918 */ /* 0x000fd00000000000 */
[----:B------:R-:W-:Y:S03]  /*3440*/  HGMMA.64x256x16.F32.BF16 R124, gdesc[UR28].tnspB, R124, gsb0 ;  /* 0x43e000001c7c79f0 */ /* 0x000fe6000800187c */
[----:B------:R-:W-:Y:S02]  /*3450*/  WARPGROUP.DEPBAR.LE gsb0, 0x0 ;  /* 0x00008000000079c5 */ /* 0x000fe40000010000 */
[----:B------:R-:W-:-:S15]  /*3460*/  WARPGROUP.ARRIVE ;  /* 0x00000000000079c5 */ /* 0x000fde0000000000 */
[----:B------:R-:W-:-:S08]  /*3470*/  NOP ;  /* 0x0000000000007918 */ /* 0x000fd00000000000 */
[----:B------:R-:W-:Y:S03]  /*3480*/  HGMMA.64x256x16.F32.BF16 R124, gdesc[UR32].tnspB, R124, gsb0 ;  /* 0x43e00000207c79f0 */ /* 0x000fe6000800187c */
[----:B------:R-:W-:Y:S02]  /*3490*/  WARPGROUP.DEPBAR.LE gsb0, 0x0 ;  /* 0x00008000000079c5 */ /* 0x000fe40000010000 */
[----:B------:R-:W-:Y:S04]  /*34a0*/  STL.64 [R1], R124 ;  /* 0x0000007c01007387 */ /* 0x000fe80000100a00 */
        /* <DEDUP_REMOVED lines=63> */
[----:B---3--:R-:W3:Y:S04]  /*38a0*/  LDL.LU.64 R150, [R1+0x268] ;  /* 0x0002680001967983 */ /* 0x008ee80000300a00 */
        /* <DEDUP_REMOVED lines=13> */
[----:B------:R-:W-:Y:S01]  /*3980*/  UIADD3.64 UR4, UR12, 0x3fe, URZ ;  /* 0x000003fe0c047897 */ /* 0x000fe2000fffe03f */
[----:B------:R-:W-:Y:S01]  /*3990*/  LOP3.LUT R0, R0, 0x1, RZ, 0x3c, !PT ;  /* 0x0000000100007812 */ /* 0x000fe200078e3cff */
[----:B------:R-:W-:Y:S01]  /*39a0*/  UIADD3.64 UR16, UR12, 0x400, URZ ;  /* 0x000004000c107897 */ /* 0x000fe2000fffe03f */
[----:B------:R-:W-:Y:S01]  /*39b0*/  UMOV UR18, UR14 ;  /* 0x0000000e00127c82 */ /* 0x000fe20008000000 */
[----:B------:R-:W-:Y:S01]  /*39c0*/  UMOV UR19, UR15 ;  /* 0x0000000f00137c82 */ /* 0x000fe20008000000 */
[----:B------:R-:W-:-:S02]  /*39d0*/  UIADD3.64 UR28, UR12, 0x402, URZ ;  /* 0x000004020c1c7897 */ /* 0x000fc4000fffe03f */
[----:B------:R-:W-:-:S06]  /*39e0*/  UIADD3 UR10, UR10, 0x40, URZ ;  /* 0x000000400a0a7890 */ /* 0x000fcc000fffe03f */
[----:B--2---:R-:W-:Y:S01]  /*39f0*/  ISETP.LE.AND P0, PT, R2, UR10, PT ;  /* 0x0000000a02007c0c */ /* 0x004fe2000bf03270 */
[----:B---3--:R-:W-:-:S06]  /*3a00*/  WARPGROUP.ARRIVE ;  /* 0x00000000000079c5 */ /* 0x008fcc0000000000 */
[----:B------:R-:W-:Y:S03]  /*3a10*/  HGMMA.64x256x16.F32.BF16 R24, gdesc[UR4].tnspB, R24, gsb0 ;  /* 0x43e00000041879f0 */ /* 0x000fe60008001818 */
[----:B------:R-:W-:Y:S02]  /*3a20*/  WARPGROUP.DEPBAR.LE gsb0, 0x0 ;  /* 0x00008000000079c5 */ /* 0x000fe40000010000 */
[----:B------:R-:W-:-:S15]  /*3a30*/  WARPGROUP.ARRIVE ;  /* 0x00000000000079c5 */ /* 0x000fde0000000000 */
[----:B------:R-:W-:-:S08]  /*3a40*/  NOP ;  /* 0x0000000000007918 */ /* 0x000fd00000000000 */
[----:B------:R-:W-:Y:S01]  /*3a50*/  HGMMA.64x256x16.F32.BF16 R24, gdesc[UR16].tnspB, R24, gsb0 ;  /* 0x43e00000101879f0 */ /* 0x000fe20008001818 */
[----:B------:R-:W-:Y:S01]  /*3a60*/  UIADD3.64 UR16, UR12, 0x404, URZ ;  /* 0x000004040c107897 */ /* 0x000fe2000fffe03f */
[----:B------:R-:W-:Y:S01]  /*3a70*/  UMOV UR18, UR34 ;  /* 0x0000002200127c82 */ /* 0x000fe20008000000 */
[----:B------:R-:W-:Y:S01]  /*3a80*/  UMOV UR19, UR35 ;  /* 0x0000002300137c82 */ /* 0x000fe20008000000 */
[----:B------:R-:W-:Y:S02]  /*3a90*/  WARPGROUP.DEPBAR.LE gsb0, 0x0 ;  /* 0x00008000000079c5 */ /* 0x000fe40000010000 */
[----:B------:R-:W-:-:S15]  /*3aa0*/  WARPGROUP.ARRIVE ;  /* 0x00000000000079c5 */ /* 0x000fde0000000000 */
[----:B------:R-:W-:-:S07]  /*3ab0*/  NOP ;  /* 0x0000000000007918 */ /* 0x000fce0000000000 */
[----:B------:R-:W-:Y:S03]  /*3ac0*/  HGMMA.64x256x16.F32.BF16 R24, gdesc[UR28].tnspB, R24, gsb0 ;  /* 0x43e000001c1879f0 */ /* 0x000fe60008001818 */
[----:B------:R-:W-:Y:S02]  /*3ad0*/  WARPGROUP.DEPBAR.LE gsb0, 0x0 ;  /* 0x00008000000079c5 */ /* 0x000fe40000010000 */
[----:B------:R-:W-:-:S15]  /*3ae0*/  WARPGROUP.ARRIVE ;  /* 0x00000000000079c5 */ /* 0x000fde0000000000 */
[----:B------:R-:W-:-:S08]  /*3af0*/  NOP ;  /* 0x0000000000007918 */ /* 0x000fd00000000000 */
[----:B------:R-:W-:Y:S03]  /*3b00*/  HGMMA.64x256x16.F32.BF16 R24, gdesc[UR16].tnspB, R24, gsb0 ;  /* 0x43e00000101879f0 */ /* 0x000fe60008001818 */
[----:B------:R-:W-:Y:S02]  /*3b10*/  WARPGROUP.DEPBAR.LE gsb0, 0x0 ;  /* 0x00008000000079c5 */ /* 0x000fe40000010000 */
[----:B-1----:R-:W-:Y:S05]  /*3b20*/  @!P0 BRA `(.L_x_49) ;  /* 0xfffffff0003c8947 */ /* 0x002fea000383ffff */
.L_x_47:
[----:B------:R5:W-:Y:S04]  /*3b30*/  STL [R1+0x20c], R148 ;  /* 0x00020c9401007387 */ /* 0x000be80000100800 */
[----:B------:R-:W3:Y:S01]  /*3b40*/  LDL.LU R8, [R1] ;  /* 0x0000000001087983 */ /* 0x000ee20000300800 */
[----:B--2---:R-:W-:Y:S06]  /*3b50*/  BAR.SYNC.DEFER_BLOCKING 0x0 ;  /* 0x0000000000007b1d */ /* 0x004fec0000010000 */
[----:B-----5:R-:W2:Y:S04]  /*3b60*/  LDL.LU R148, [R1+0x4] ;  /* 0x0000040001947983 */ /* 0x020ea80000300800 */
[----:B------:R5:W-:Y:S04]  /*3b70*/  STL [R1+0x208], R149 ;  /* 0x0002089501007387 */ /* 0x000be80000100800 */
[----:B-----5:R-:W5:Y:S01]  /*3b80*/  LDL.LU R149, [R1+0xc] ;  /* 0x00000c0001957983 */ /* 0x020f620000300800 */
[----:B------:R-:W5:Y:S03]  /*3b90*/  @!P2 SYNCS.CCTL.IV [UR8+0x10000] ;  /* 0x01000000ff00a9b1 */ /* 0x000f660008000008 */
[----:B------:R-:W5:Y:S04]  /*3ba0*/  LDL.LU R9, [R1+0x8] ;  /* 0x0000080001097983 */ /* 0x000f680000300800 */
[----:B------:R4:W-:Y:S04]  /*3bb0*/  STL [R1+0x204], R150 ;  /* 0x0002049601007387 */ /* 0x0009e80000100800 */
[----:B----4-:R-:W4:Y:S04]  /*3bc0*/  LDL.LU R150, [R1+0x14] ;  /* 0x0000140001967983 */ /* 0x010f280000300800 */
[----:B------:R-:W4:Y:S04]  /*3bd0*/  LDL.LU R10, [R1+0x10] ;  /* 0x00001000010a7983 */ /* 0x000f280000300800 */
[----:B------:R1:W-:Y:S04]  /*3be0*/  STL [R1+0x200], R151 ;  /* 0x0002009701007387 */ /* 0x0003e80000100800 */
[----:B-1----:R-:W4:Y:S04]  /*3bf0*/  LDL.LU R151, [R1+0x1c] ;  /* 0x00001c0001977983 */ /* 0x002f280000300800 */
[----:B------:R-:W4:Y:S04]  /*3c00*/  LDL.LU R11, [R1+0x18] ;  /* 0x00001800010b7983 */ /* 0x000f280000300800 */
        /* <DEDUP_REMOVED lines=119> */
[----:B---3--:R-:W3:Y:S01]  /*4380*/  LDL.LU R2, [R1+0x1f8] ;  /* 0x0001f80001027983 */ /* 0x008ee20000300800 */
[----:B--2---:R-:W-:-:S02]  /*4390*/  F2FP.BF16.F32.PACK_AB R8, R148, R8 ;  /* 0x000000089408723e */ /* 0x004fc400000010ff */
[----:B-----5:R-:W-:Y:S01]  /*43a0*/  F2FP.BF16.F32.PACK_AB R9, R149, R9 ;  /* 0x000000099509723e */ /* 0x020fe200000010ff */
[----:B------:R-:W2:Y:S01]  /*43b0*/  LDL.LU R148, [R1+0x20c] ;  /* 0x00020c0001947983 */ /* 0x000ea20000300800 */
[----:B----4-:R-:W-:Y:S02]  /*43c0*/  F2FP.BF16.F32.PACK_AB R10, R150, R10 ;  /* 0x0000000a960a723e */ /* 0x010fe400000010ff */
[----:B------:R-:W-:Y:S01]  /*43d0*/  F2FP.BF16.F32.PACK_AB R11, R151, R11 ;  /* 0x0000000b970b723e */ /* 0x000fe200000010ff */
[----:B------:R-:W2:Y:S04]  /*43e0*/  LDL.LU R149, [R1+0x208] ;  /* 0x0002080001957983 */ /* 0x000ea80000300800 */
[----:B------:R-:W4:Y:S04]  /*43f0*/  LDL.LU R150, [R1+0x204] ;  /* 0x0002040001967983 */ /* 0x000f280000300800 */
[----:B------:R-:W4:Y:S01]  /*4400*/  LDL.LU R151, [R1+0x200] ;  /* 0x0002000001977983 */ /* 0x000f220000300800 */
[----:B------:R-:W-:-:S02]  /*4410*/  F2FP.BF16.F32.PACK_AB R4, R20, R4 ;  /* 0x000000041404723e */ /* 0x000fc400000010ff */
[----:B------:R-:W-:Y:S02]  /*4420*/  ELECT P0, URZ, PT ;  /* 0x00000000003f782f */ /* 0x000fe40003800000 */
[----:B------:R-:W-:Y:S01]  /*4430*/  F2FP.BF16.F32.PACK_AB R6, R0, R6 ;  /* 0x000000060006723e */ /* 0x000fe200000010ff */
[----:B------:R-:W1:Y:S01]  /*4440*/  S2R R20, SR_TID.X ;  /* 0x0000000000147919 */ /* 0x000e620000002100 */
[----:B------:R-:W-:Y:S01]  /*4450*/  F2FP.BF16.F32.PACK_AB R156, R156, R21 ;  /* 0x000000159c9c723e */ /* 0x000fe200000010ff */
[----:B------:R-:W-:Y:S01]  /*4460*/  ULOP3.LUT UR26, UR26, 0x3, URZ, 0xc0, !UPT ;  /* 0x000000031a1a7892 */ /* 0x000fe2000f8ec03f */
[----:B------:R-:W-:Y:S01]  /*4470*/  F2FP.BF16.F32.PACK_AB R5, R3, R5 ;  /* 0x000000050305723e */ /* 0x000fe200000010ff */
[----:B------:R-:W-:Y:S01]  /*4480*/  UMOV UR14, UR11 ;  /* 0x0000000b000e7c82 */ /* 0x000fe20008000000 */
[----:B------:R-:W-:Y:S01]  /*4490*/  F2FP.BF16.F32.PACK_AB R152, R243, R152 ;  /* 0x00000098f398723e */ /* 0x000fe200000010ff */
[----:B------:R-:W-:Y:S01]  /*44a0*/  ULEA UR12, UR26, UR8, 0xf ;  /* 0x000000081a0c7291 */ /* 0x000fe2000f8e783f */
[----:B------:R-:W-:Y:S01]  /*44b0*/  F2FP.BF16.F32.PACK_AB R153, R242, R153 ;  /* 0x00000099f299723e */ /* 0x000fe200000010ff */
[----:B------:R-:W-:Y:S01]  /*44c0*/  ULEA UR13, UR26, UR27, 0x6 ;  /* 0x0000001b1a0d7291 */ /* 0x000fe2000f8e303f */
[----:B------:R-:W-:-:S02]  /*44d0*/  F2FP.BF16.F32.PACK_AB R154, R241, R154 ;  /* 0x0000009af19a723e */ /* 0x000fc400000010ff */
[----:B------:R-:W-:Y:S02]  /*44e0*/  F2FP.BF16.F32.PACK_AB R155, R240, R155 ;  /* 0x0000009bf09b723e */ /* 0x000fe400000010ff */
[----:B------:R-:W-:Y:S02]  /*44f0*/  F2FP.BF16.F32.PACK_AB R24, R25, R24 ;  /* 0x000000181918723e */ /* 0x000fe400000010ff */
[----:B------:R-:W-:Y:S02]  /*4500*/  F2FP.BF16.F32.PACK_AB R25, R27, R26 ;  /* 0x0000001a1b19723e */ /* 0x000fe400000010ff */
[----:B------:R-:W-:Y:S02]  /*4510*/  F2FP.BF16.F32.PACK_AB R56, R57, R56 ;  /* 0x000000383938723e */ /* 0x000fe400000010ff */
[----:B------:R-:W-:Y:S02]  /*4520*/  F2FP.BF16.F32.PACK_AB R26, R29, R28 ;  /* 0x0000001c1d1a723e */ /* 0x000fe400000010ff */
[----:B------:R-:W-:-:S02]  /*4530*/  F2FP.BF16.F32.PACK_AB R27, R31, R30 ;  /* 0x0000001e1f1b723e */ /* 0x000fc400000010ff */
[----:B------:R-:W-:Y:S02]  /*4540*/  F2FP.BF16.F32.PACK_AB R57, R59, R58 ;  /* 0x0000003a3b39723e */ /* 0x000fe400000010ff */
[----:B------:R-:W-:Y:S02]  /*4550*/  F2FP.BF16.F32.PACK_AB R88, R89, R88 ;  /* 0x000000585958723e */ /* 0x000fe400000010ff */
[----:B------:R-:W-:Y:S02]  /*4560*/  F2FP.BF16.F32.PACK_AB R58, R61, R60 ;  /* 0x0000003c3d3a723e */ /* 0x000fe400000010ff */
[----:B------:R-:W-:Y:S02]  /*4570*/  F2FP.BF16.F32.PACK_AB R59, R63, R62 ;  /* 0x0000003e3f3b723e */ /* 0x000fe400000010ff */
[----:B------:R-:W-:Y:S01]  /*4580*/  F2FP.BF16.F32.PACK_AB R89, R91, R90 ;  /* 0x0000005a5b59723e */ /* 0x000fe200000010ff */
[C---:B-1----:R-:W-:Y:S01]  /*4590*/  IMAD.SHL.U32 R0, R20.reuse, 0x80, RZ ;  /* 0x0000008014007824 */ /* 0x042fe200078e00ff */
[C---:B------:R-:W-:Y:S01]  /*45a0*/  LOP3.LUT R3, R20.reuse, 0xff, RZ, 0xc0, !PT ;  /* 0x000000ff14037812 */ /* 0x040fe200078ec0ff */
[----:B------:R-:W-:Y:S01]  /*45b0*/  IMAD.SHL.U32 R21, R20, 0x10, RZ ;  /* 0x0000001014157824 */ /* 0x000fe200078e00ff */
[----:B------:R-:W-:-:S02]  /*45c0*/  F2FP.BF16.F32.PACK_AB R168, R228, R168 ;  /* 0x000000a8e4a8723e */ /* 0x000fc400000010ff */
[----:B------:R-:W-:Y:S02]  /*45d0*/  LOP3.LUT R0, R0, 0x780, RZ, 0xc0, !PT ;  /* 0x0000078000007812 */ /* 0x000fe400078ec0ff */
[----:B------:R-:W-:Y:S02]  /*45e0*/  ISETP.LT.U32.AND P0, PT, R3, 0x80, P0 ;  /* 0x000000800300780c */ /* 0x000fe40000701070 */
[----:B------:R-:W-:Y:S01]  /*45f0*/  LOP3.LUT R21, R0, 0x70, R21, 0xf8, !PT ;  /* 0x0000007000157812 */ /* 0x000fe200078ef815 */
[----:B------:R-:W-:Y:S01]  /*4600*/  IMAD.SHL.U32 R0, R20, 0x40, RZ ;  /* 0x0000004014007824 */ /* 0x000fe200078e00ff */
[----:B------:R-:W-:Y:S02]  /*4610*/  F2FP.BF16.F32.PACK_AB R169, R227, R169 ;  /* 0x000000a9e3a9723e */ /* 0x000fe400000010ff */
[----:B------:R-:W-:Y:S02]  /*4620*/  LOP3.LUT R21, R21, 0x10, R20, 0x78, !PT ;  /* 0x0000001015157812 */ /* 0x000fe400078e7814 */
[----:B------:R-:W-:-:S02]  /*4630*/  F2FP.BF16.F32.PACK_AB R120, R121, R120 ;  /* 0x000000787978723e */ /* 0x000fc400000010ff */
[----:B------:R-:W-:Y:S02]  /*4640*/  LOP3.LUT R0, R21, 0x3800, R0, 0xf8, !PT ;  /* 0x0000380015007812 */ /* 0x000fe400078ef800 */
[----:B------:R-:W-:Y:S01]  /*4650*/  F2FP.BF16.F32.PACK_AB R170, R226, R170 ;  /* 0x000000aae2aa723e */ /* 0x000fe200000010ff */
[----:B------:R-:W-:Y:S01]  /*4660*/  VOTEU.ANY UP0, P0 ;  /* 0x00000000003f7886 */ /* 0x000fe20000000100 */
[----:B------:R-:W-:Y:S01]  /*4670*/  LOP3.LUT R3, R0, 0x20, RZ, 0x3c, !PT ;  /* 0x0000002000037812 */ /* 0x000fe200078e3cff */
[----:B------:R-:W-:Y:S01]  /*4680*/  VOTEU.ANY UP1, P0 ;  /* 0x00000000003f7886 */ /* 0x000fe20000020100 */
[----:B------:R-:W-:Y:S02]  /*4690*/  F2FP.BF16.F32.PACK_AB R90, R93, R92 ;  /* 0x0000005c5d5a723e */ /* 0x000fe400000010ff */
[----:B------:R-:W-:Y:S01]  /*46a0*/  F2FP.BF16.F32.PACK_AB R171, R225, R171 ;  /* 0x000000abe1ab723e */ /* 0x000fe200000010ff */
[----:B------:R-:W-:Y:S01]  /*46b0*/  VIADD R3, R3, UR8 ;  /* 0x0000000803037c36 */ /* 0x000fe20008000000 */
[----:B------:R-:W-:Y:S01]  /*46c0*/  F2FP.BF16.F32.PACK_AB R91, R95, R94 ;  /* 0x0000005e5f5b723e */ /* 0x000fe200000010ff */
[----:B------:R-:W-:Y:S01]  /*46d0*/  @UP0 UMOV UR4, UR24 ;  /* 0x0000001800040c82 */ /* 0x000fe20008000000 */
[----:B------:R-:W-:Y:S01]  /*46e0*/  F2FP.BF16.F32.PACK_AB R121, R123, R122 ;  /* 0x0000007a7b79723e */ /* 0x000fe200000010ff */
[----:B------:R-:W-:Y:S01]  /*46f0*/  @UP0 UMOV UR5, UR25 ;  /* 0x0000001900050c82 */ /* 0x000fe20008000000 */
[----:B------:R-:W-:Y:S01]  /*4700*/  BAR.SYNC.DEFER_BLOCKING 0x0 ;  /* 0x0000000000007b1d */ /* 0x000fe20000010000 */
        /* <DEDUP_REMOVED lines=95> */
[----:B---3--:R-:W-:Y:S01]  /*4d00*/  F2FP.BF16.F32.PACK_AB R199, R22, R2 ;  /* 0x0000000216c7723e */ /* 0x008fe200000010ff */
[----:B------:R-:W-:-:S05]  /*4d10*/  VIADD R2, R0, UR8 ;  /* 0x0000000800027c36 */ /* 0x000fca0008000000 */
[----:B------:R1:W-:Y:S01]  /*4d20*/  STSM.16.M88.4 [R2], R8 ;  /* 0x0000000802007844 */ /* 0x0003e20000000200 */
[----:B--2---:R-:W-:-:S03]  /*4d30*/  F2FP.BF16.F32.PACK_AB R146, R149, R148 ;  /* 0x000000949592723e */ /* 0x004fc600000010ff */
[----:B------:R-:W-:Y:S04]  /*4d40*/  STSM.16.M88.4 [R2+0x8000], R152 ;  /* 0x0080009802007844 */ /* 0x000fe80000000200 */
[----:B------:R-:W-:Y:S01]  /*4d50*/  STSM.16.M88.4 [R2+0x10000], R168 ;  /* 0x010000a802007844 */ /* 0x000fe20000000200 */
[----:B----4-:R-:W-:-:S03]  /*4d60*/  F2FP.BF16.F32.PACK_AB R147, R151, R150 ;  /* 0x000000969793723e */ /* 0x010fc600000010ff */
[----:B------:R-:W-:Y:S04]  /*4d70*/  STSM.16.M88.4 [R2+0x18000], R184 ;  /* 0x018000b802007844 */ /* 0x000fe80000000200 */
[----:B------:R-:W-:Y:S01]  /*4d80*/  STSM.16.M88.4 [R2+0x4000], R24 ;  /* 0x0040001802007844 */ /* 0x000fe20000000200 */
[C---:B-1----:R-:W-:Y:S02]  /*4d90*/  LOP3.LUT R8, R0.reuse, 0x40, RZ, 0x3c, !PT ;  /* 0x0000004000087812 */ /* 0x042fe400078e3cff */
[----:B------:R-:W-:Y:S01]  /*4da0*/  LOP3.LUT R0, R0, 0x60, RZ, 0x3c, !PT ;  /* 0x0000006000007812 */ /* 0x000fe200078e3cff */
[----:B------:R-:W-:Y:S02]  /*4db0*/  STSM.16.M88.4 [R2+0xc000], R56 ;  /* 0x00c0003802007844 */ /* 0x000fe40000000200 */
[----:B------:R-:W-:-:S02]  /*4dc0*/  VIADD R8, R8, UR8 ;  /* 0x0000000808087c36 */ /* 0x000fc40008000000 */
[----:B------:R-:W-:Y:S01]  /*4dd0*/  STSM.16.M88.4 [R2+0x14000], R88 ;  /* 0x0140005802007844 */ /* 0x000fe20000000200 */
[----:B------:R-:W-:-:S03]  /*4de0*/  VIADD R0, R0, UR8 ;  /* 0x0000000800007c36 */ /* 0x000fc60008000000 */
[----:B------:R-:W-:Y:S04]  /*4df0*/  STSM.16.M88.4 [R2+0x1c000], R120 ;  /* 0x01c0007802007844 */ /* 0x000fe80000000200 */
[----:B------:R-:W-:Y:S04]  /*4e00*/  STSM.16.M88.4 [R3], R4 ;  /* 0x0000000403007844 */ /* 0x000fe80000000200 */
[----:B------:R-:W-:Y:S04]  /*4e10*/  STSM.16.M88.4 [R3+0x8000], R156 ;  /* 0x0080009c03007844 */ /* 0x000fe80000000200 */
[----:B------:R-:W-:Y:S04]  /*4e20*/  STSM.16.M88.4 [R3+0x10000], R172 ;  /* 0x010000ac03007844 */ /* 0x000fe80000000200 */
[----:B------:R-:W-:Y:S04]  /*4e30*/  STSM.16.M88.4 [R3+0x18000], R188 ;  /* 0x018000bc03007844 */ /* 0x000fe80000000200 */
[----:B------:R-:W-:Y:S04]  /*4e40*/  STSM.16.M88.4 [R3+0x4000], R32 ;  /* 0x0040002003007844 */ /* 0x000fe80000000200 */
[----:B------:R-:W-:Y:S04]  /*4e50*/  STSM.16.M88.4 [R3+0xc000], R64 ;  /* 0x00c0004003007844 */ /* 0x000fe80000000200 */
[----:B------:R-:W-:Y:S04]  /*4e60*/  STSM.16.M88.4 [R3+0x14000], R96 ;  /* 0x0140006003007844 */ /* 0x000fe80000000200 */
        /* <DEDUP_REMOVED lines=16> */
[----:B------:R-:W-:Y:S01]  /*4f70*/  STSM.16.M88.4 [R0+0x1c000], R144 ;  /* 0x01c0009000007844 */ /* 0x000fe20000000200 */
[----:B------:R1:W-:Y:S06]  /*4f80*/  MEMBAR.ALL.CTA ;  /* 0x0000000000007992 */ /* 0x0003ec0000008000 */
[----:B-1----:R-:W1:Y:S02]  /*4f90*/  FENCE.VIEW.ASYNC.S ;  /* 0x00000000000073c6 */ /* 0x002e640000000000 */
[----:B-1----:R-:W-:Y:S06]  /*4fa0*/  BAR.SYNC.DEFER_BLOCKING 0x0 ;  /* 0x0000000000007b1d */ /* 0x002fec0000010000 */
[----:B------:R1:W-:Y:S01]  /*4fb0*/  @UP1 UTMASTG.2D [UR12], [UR4] ;  /* 0x0000000c040013b5 */ /* 0x0003e20008008000 */
[----:B------:R0:W-:Y:S01]  /*4fc0*/  UTMACMDFLUSH ;  /* 0x00000000000079b7 */ /* 0x0001e20000000000 */
[----:B------:R-:W-:-:S04]  /*4fd0*/  DEPBAR.LE SB0, 0x0 ;  /* 0x000080000000791a */ /* 0x000fc80000000000 */
[----:B------:R-:W-:Y:S06]  /*4fe0*/  BAR.SYNC.DEFER_BLOCKING 0x0 ;  /* 0x0000000000007b1d */ /* 0x000fec0000010000 */
[----:B-1----:R-:W-:Y:S05]  /*4ff0*/  EXIT ;  /* 0x000000000000794d */ /* 0x002fea0003800000 */
.L_x_48:
[----:B------:R-:W2:Y:S02]  /*5000*/  SYNCS.PHASECHK.TRANS64.TRYWAIT P0, [UR8+0x10000], R2 ;  /* 0x01000002ff0075a7 */ /* 0x000ea40008000148 */
[----:B--2---:R-:W-:Y:S05]  /*5010*/  @!P0 BRA `(.L_x_48) ;  /* 0xfffffffc00f88947 */ /* 0x004fea000383ffff */
[----:B------:R-:W-:Y:S05]  /*5020*/  BRA `(.L_x_50) ;  /* 0xffffffdc007c7947 */ /* 0x000fea000383ffff */
.L_x_51:
[----:B------:R-:W-:-:S00]  /*5030*/  BRA `(.L_x_51) ;  /* 0xfffffffc00fc7947 */ /* 0x000fc0000383ffff */
[----:B------:R-:W-:-:S00]  /*5040*/  NOP ;  /* 0x0000000000007918 */ /* 0x000fc00000000000 */
        /* <DEDUP_REMOVED lines=11> */
.L_x_52:


//--------------------- .nv.shared.gluon_wgmma    --------------------------
	.section	.nv.shared.gluon_wgmma,"aw",@nobits
	.sectionflags	@""
	.align	16
	.zero		1024


//--------------------- .nv.shared.reserved.0     --------------------------
	.section	.nv.shared.reserved.0,"aw",@nobits
	.weak		__nv_reservedSMEM_offset_0_alias
	.size		__nv_reservedSMEM_offset_0_alias, 0, 0
	.other		__nv_reservedSMEM_offset_0_alias,@"STO_CUDA_RESERVED_SHARED STV_DEFAULT"
__nv_reservedSMEM_offset_0_alias:
	.zero		0


//--------------------- .nv.constant0.gluon_wgmma --------------------------
	.section	.nv.constant0.gluon_wgmma,"a",@progbits
	.sectionflags	@""
	.align	4
.nv.constant0.gluon_wgmma:
	.zero		608


//--------------------- SYMBOLS --------------------------

	.type		.nv.reservedSmem.offset0,@object
	.size		.nv.reservedSmem.offset0,0x4
